// auto-generated by cutlass_sweep.gemm — config: {"arch": "sm_90", "cluster_m": 1, "cluster_n": 1, "dtype": "e4m3", "dtype_b": "e4m3", "layout": "nt", "stages": 0, "tile_k": 128, "tile_m": 192, "tile_n": 176}
#include "cutlass/cutlass.h"
#include "cutlass/gemm/collective/collective_builder.hpp"
#include "cutlass/gemm/device/gemm_universal_adapter.h"
#include "cutlass/gemm/kernel/gemm_universal.hpp"
#include "cutlass/epilogue/collective/collective_builder.hpp"

using ElemA = cutlass::float_e4m3_t;
using ElemB = cutlass::float_e4m3_t;
using ElemCD = cutlass::float_e4m3_t;
using Acc  = float;
using TileShape    = cute::Shape<cute::_192, cute::_176, cute::_128>;
using ClusterShape = cute::Shape<cute::_1, cute::_1, cute::_1>;

using CollectiveEpilogue = typename cutlass::epilogue::collective::CollectiveBuilder<
    cutlass::arch::Sm90, cutlass::arch::OpClassTensorOp,
    TileShape, ClusterShape,
    cutlass::epilogue::collective::EpilogueTileAuto,
    Acc, Acc,
    ElemCD, cutlass::layout::RowMajor, 128 / cutlass::sizeof_bits<ElemCD>::value,
    ElemCD, cutlass::layout::RowMajor, 128 / cutlass::sizeof_bits<ElemCD>::value,
    cutlass::epilogue::collective::EpilogueScheduleAuto
  >::CollectiveOp;

using CollectiveMainloop = typename cutlass::gemm::collective::CollectiveBuilder<
    cutlass::arch::Sm90, cutlass::arch::OpClassTensorOp,
    ElemA, cutlass::layout::RowMajor, 128 / cutlass::sizeof_bits<ElemA>::value,
    ElemB, cutlass::layout::ColumnMajor, 128 / cutlass::sizeof_bits<ElemB>::value,
    Acc,
    TileShape, ClusterShape,
    cutlass::gemm::collective::StageCountAutoCarveout<static_cast<int>(sizeof(typename CollectiveEpilogue::SharedStorage))>,
    cutlass::gemm::collective::KernelScheduleAuto
  >::CollectiveOp;

using GemmKernel = cutlass::gemm::kernel::GemmUniversal<
    cute::Shape<int,int,int,int>,
    CollectiveMainloop,
    CollectiveEpilogue
>;
using Gemm = cutlass::gemm::device::GemmUniversalAdapter<GemmKernel>;

// Force the device kernel symbol into the cubin without needing a host main.
auto* _anchor = &cutlass::device_kernel<GemmKernel>;


// ===== COMPILED SASS (sm_90a) =====

	.target	sm_90a

	.elftype	@"ET_EXEC"


//--------------------- .note.nv.tkinfo           --------------------------
	.section	.note.nv.tkinfo,"",@"SHT_NOTE"
	.sectionflags	@"SHF_NOTE_NV_TKINFO"
	.tkinfo
        /*0018*/ 	.word	0x00000002
        /*0030*/ 	.string	""
        /*0030*/ 	.string	"ptxas"
        /*0030*/ 	.string	"Cuda compilation tools, release 13.0, V13.0.88"
        /*0030*/ 	.string	"Build cuda_13.0.r13.0/compiler.36424714_0"
        /*0030*/ 	.string	"-arch sm_90a -m 64 "



//--------------------- .note.nv.cuinfo           --------------------------
	.section	.note.nv.cuinfo,"",@"SHT_NOTE"
	.sectionflags	@"SHF_NOTE_NV_CUINFO"
        /*0018*/ 	.short	0x0002
        /*001a*/ 	.short	0x005a
        /*001c*/ 	.short	0x0082
	.zero		2


//--------------------- .nv.info                  --------------------------
	.section	.nv.info,"",@"SHT_CUDA_INFO"
	.align	4


	//----- nvinfo : EIATTR_REGCOUNT
	.align		4
        /*0000*/ 	.byte	0x04, 0x2f
        /*0002*/ 	.short	(.L_12 - .L_11)
	.align		4
.L_11:
        /*0004*/ 	.word	index@(_ZN7cutlass13device_kernelINS_4gemm6kernel13GemmUniversalIN4cute5tupleIJiiiiEEENS1_10collective13CollectiveMmaINS1_37MainloopSm90TmaGmmaWarpSpecializedFP8ILi4ENS5_IJNS4_1CILi1EEESB_SB_EEENS1_35KernelTmaWarpSpecializedCooperativeEEENS5_IJNSA_ILi192EEENSA_ILi176EEENSA_ILi128EEEEEENS_12float_e4m3_tENS5_IJlSB_lEEESJ_SK_NS4_8TiledMMAINS4_8MMA_AtomIJNS4_4SM904GMMA30MMA_64x16x32_F32E4M3E4M3_SS_TNILNSO_7ScaleInE1ELSQ_1EEEEEENS4_6LayoutINS5_IJNSA_ILi2EEESB_SB_EEENS5_IJSB_NSA_ILi0EEESW_EEEEENS5_IJNS4_10UnderscoreESZ_SZ_EEEEENS4_13SM90_TMA_LOADENS4_14ComposedLayoutINS4_7SwizzleILi3ELi4ELi3EEENS4_18smem_ptr_flag_bitsILi8EEENST_INS5_IJNSA_ILi8EEESH_EEENS5_IJSH_SB_EEEEEEEvNS4_8identityES12_S1C_vS1D_EENS_8epilogue10collective6detail29Sm90TmaWarpSpecializedAdapterINS1G_15DefaultEpilogueISJ_SK_SK_NS1F_6thread17LinearCombinationISJ_Li1EffLNS1K_9ScaleType4KindE0ELNS_15FloatRoundStyleE2ESJ_EENS1_15EpilogueDefaultEEEEEvvEEEEvNT_6ParamsE)
        /*0008*/ 	.word	0x000000a8


	//----- nvinfo : EIATTR_FRAME_SIZE
	.align		4
.L_12:
        /*000c*/ 	.byte	0x04, 0x11
        /*000e*/ 	.short	(.L_14 - .L_13)
	.align		4
.L_13:
        /*0010*/ 	.word	index@(_ZN7cutlass13device_kernelINS_4gemm6kernel13GemmUniversalIN4cute5tupleIJiiiiEEENS1_10collective13CollectiveMmaINS1_37MainloopSm90TmaGmmaWarpSpecializedFP8ILi4ENS5_IJNS4_1CILi1EEESB_SB_EEENS1_35KernelTmaWarpSpecializedCooperativeEEENS5_IJNSA_ILi192EEENSA_ILi176EEENSA_ILi128EEEEEENS_12float_e4m3_tENS5_IJlSB_lEEESJ_SK_NS4_8TiledMMAINS4_8MMA_AtomIJNS4_4SM904GMMA30MMA_64x16x32_F32E4M3E4M3_SS_TNILNSO_7ScaleInE1ELSQ_1EEEEEENS4_6LayoutINS5_IJNSA_ILi2EEESB_SB_EEENS5_IJSB_NSA_ILi0EEESW_EEEEENS5_IJNS4_10UnderscoreESZ_SZ_EEEEENS4_13SM90_TMA_LOADENS4_14ComposedLayoutINS4_7SwizzleILi3ELi4ELi3EEENS4_18smem_ptr_flag_bitsILi8EEENST_INS5_IJNSA_ILi8EEESH_EEENS5_IJSH_SB_EEEEEEEvNS4_8identityES12_S1C_vS1D_EENS_8epilogue10collective6detail29Sm90TmaWarpSpecializedAdapterINS1G_15DefaultEpilogueISJ_SK_SK_NS1F_6thread17LinearCombinationISJ_Li1EffLNS1K_9ScaleType4KindE0ELNS_15FloatRoundStyleE2ESJ_EENS1_15EpilogueDefaultEEEEEvvEEEEvNT_6ParamsE)
        /*0014*/ 	.word	0x00000298


	//----- nvinfo : EIATTR_MIN_STACK_SIZE
	.align		4
.L_14:
        /*0018*/ 	.byte	0x04, 0x12
        /*001a*/ 	.short	(.L_16 - .L_15)
	.align		4
.L_15:
        /*001c*/ 	.word	index@(_ZN7cutlass13device_kernelINS_4gemm6kernel13GemmUniversalIN4cute5tupleIJiiiiEEENS1_10collective13CollectiveMmaINS1_37MainloopSm90TmaGmmaWarpSpecializedFP8ILi4ENS5_IJNS4_1CILi1EEESB_SB_EEENS1_35KernelTmaWarpSpecializedCooperativeEEENS5_IJNSA_ILi192EEENSA_ILi176EEENSA_ILi128EEEEEENS_12float_e4m3_tENS5_IJlSB_lEEESJ_SK_NS4_8TiledMMAINS4_8MMA_AtomIJNS4_4SM904GMMA30MMA_64x16x32_F32E4M3E4M3_SS_TNILNSO_7ScaleInE1ELSQ_1EEEEEENS4_6LayoutINS5_IJNSA_ILi2EEESB_SB_EEENS5_IJSB_NSA_ILi0EEESW_EEEEENS5_IJNS4_10UnderscoreESZ_SZ_EEEEENS4_13SM90_TMA_LOADENS4_14ComposedLayoutINS4_7SwizzleILi3ELi4ELi3EEENS4_18smem_ptr_flag_bitsILi8EEENST_INS5_IJNSA_ILi8EEESH_EEENS5_IJSH_SB_EEEEEEEvNS4_8identityES12_S1C_vS1D_EENS_8epilogue10collective6detail29Sm90TmaWarpSpecializedAdapterINS1G_15DefaultEpilogueISJ_SK_SK_NS1F_6thread17LinearCombinationISJ_Li1EffLNS1K_9ScaleType4KindE0ELNS_15FloatRoundStyleE2ESJ_EENS1_15EpilogueDefaultEEEEEvvEEEEvNT_6ParamsE)
        /*0020*/ 	.word	0x00000298
.L_16:


//--------------------- .nv.compat                --------------------------
	.section	.nv.compat,"",@"SHT_CUDA_COMPAT_INFO"
	.align	4
        /*0000*/ 	.byte	0x02, 0x09, 0x01, 0x00, 0x02, 0x02, 0x04, 0x00, 0x02, 0x05, 0x05, 0x00, 0x03, 0x07, 0x01, 0x01
        /*0010*/ 	.byte	0x02, 0x03, 0x01, 0x00, 0x02, 0x06, 0x01, 0x00, 0x04, 0x0b, 0x08, 0x00, 0x00, 0x00, 0x00, 0x00
        /*0020*/ 	.byte	0x00, 0x00, 0x00, 0x00


//--------------------- .nv.info._ZN7cutlass13device_kernelINS_4gemm6kernel13GemmUniversalIN4cute5tupleIJiiiiEEENS1_10collective13CollectiveMmaINS1_37MainloopSm90TmaGmmaWarpSpecializedFP8ILi4ENS5_IJNS4_1CILi1EEESB_SB_EEENS1_35KernelTmaWarpSpecializedCooperativeEEENS5_IJNSA_ILi192EEENSA_ILi176EEENSA_ILi128EEEEEENS_12float_e4m3_tENS5_IJlSB_lEEESJ_SK_NS4_8TiledMMAINS4_8MMA_AtomIJNS4_4SM904GMMA30MMA_64x16x32_F32E4M3E4M3_SS_TNILNSO_7ScaleInE1ELSQ_1EEEEEENS4_6LayoutINS5_IJNSA_ILi2EEESB_SB_EEENS5_IJSB_NSA_ILi0EEESW_EEEEENS5_IJNS4_10UnderscoreESZ_SZ_EEEEENS4_13SM90_TMA_LOADENS4_14ComposedLayoutINS4_7SwizzleILi3ELi4ELi3EEENS4_18smem_ptr_flag_bitsILi8EEENST_INS5_IJNSA_ILi8EEESH_EEENS5_IJSH_SB_EEEEEEEvNS4_8identityES12_S1C_vS1D_EENS_8epilogue10collective6detail29Sm90TmaWarpSpecializedAdapterINS1G_15DefaultEpilogueISJ_SK_SK_NS1F_6thread17LinearCombinationISJ_Li1EffLNS1K_9ScaleType4KindE0ELNS_15FloatRoundStyleE2ESJ_EENS1_15EpilogueDefaultEEEEEvvEEEEvNT_6ParamsE --------------------------
	.section	.nv.info._ZN7cutlass13device_kernelINS_4gemm6kernel13GemmUniversalIN4cute5tupleIJiiiiEEENS1_10collective13CollectiveMmaINS1_37MainloopSm90TmaGmmaWarpSpecializedFP8ILi4ENS5_IJNS4_1CILi1EEESB_SB_EEENS1_35KernelTmaWarpSpecializedCooperativeEEENS5_IJNSA_ILi192EEENSA_ILi176EEENSA_ILi128EEEEEENS_12float_e4m3_tENS5_IJlSB_lEEESJ_SK_NS4_8TiledMMAINS4_8MMA_AtomIJNS4_4SM904GMMA30MMA_64x16x32_F32E4M3E4M3_SS_TNILNSO_7ScaleInE1ELSQ_1EEEEEENS4_6LayoutINS5_IJNSA_ILi2EEESB_SB_EEENS5_IJSB_NSA_ILi0EEESW_EEEEENS5_IJNS4_10UnderscoreESZ_SZ_EEEEENS4_13SM90_TMA_LOADENS4_14ComposedLayoutINS4_7SwizzleILi3ELi4ELi3EEENS4_18smem_ptr_flag_bitsILi8EEENST_INS5_IJNSA_ILi8EEESH_EEENS5_IJSH_SB_EEEEEEEvNS4_8identityES12_S1C_vS1D_EENS_8epilogue10collective6detail29Sm90TmaWarpSpecializedAdapterINS1G_15DefaultEpilogueISJ_SK_SK_NS1F_6thread17LinearCombinationISJ_Li1EffLNS1K_9ScaleType4KindE0ELNS_15FloatRoundStyleE2ESJ_EENS1_15EpilogueDefaultEEEEEvvEEEEvNT_6ParamsE,"",@"SHT_CUDA_INFO"
	.sectionflags	@""
	.align	4


	//----- nvinfo : EIATTR_CUDA_API_VERSION
	.align		4
        /*0000*/ 	.byte	0x04, 0x37
        /*0002*/ 	.short	(.L_18 - .L_17)
.L_17:
        /*0004*/ 	.word	0x00000082


	//----- nvinfo : EIATTR_KPARAM_INFO
	.align		4
.L_18:
        /*0008*/ 	.byte	0x04, 0x17
        /*000a*/ 	.short	(.L_20 - .L_19)
.L_19:
        /*000c*/ 	.word	0x00000000
        /*0010*/ 	.short	0x0000
        /*0012*/ 	.short	0x0070
        /*0014*/ 	.byte	0x00, 0xf0, 0x01, 0x10


	//----- nvinfo : EIATTR_SPARSE_MMA_MASK
	.align		4
.L_20:
        /*0018*/ 	.byte	0x03, 0x50
        /*001a*/ 	.short	0x0000


	//----- nvinfo : EIATTR_MAXREG_COUNT
	.align		4
        /*001c*/ 	.byte	0x03, 0x1b
        /*001e*/ 	.short	0x00a8


	//----- nvinfo : EIATTR_NUM_BARRIERS
	.align		4
        /*0020*/ 	.byte	0x02, 0x4c
        /*0022*/ 	.byte	0x01
	.zero		1


	//----- nvinfo : EIATTR_ANNOTATIONS
	.align		4
        /*0024*/ 	.byte	0x04, 0x55
        /*0026*/ 	.short	(.L_22 - .L_21)


	//   ....[0]....
.L_21:
        /*0028*/ 	.word	0x00000001
        /*002c*/ 	.byte	0x50, 0x02, 0x00, 0x00, 0x01, 0x00, 0x00, 0x00, 0xb0, 0x05, 0x00, 0x00, 0x01, 0x00, 0x00, 0x00
        /* <DEDUP_REMOVED lines=650> */
        /*28dc*/ 	.byte	0x80, 0xa3, 0x01, 0x00, 0x01, 0x00, 0x00, 0x00, 0xd0, 0xa3, 0x01, 0x00


	//----- nvinfo : EIATTR_MERCURY_ISA_VERSION
	.align		4
.L_22:
        /*28e8*/ 	.byte	0x03, 0x5f
        /*28ea*/ 	.short	0x0101


	//----- nvinfo : EIATTR_INT_WARP_WIDE_INSTR_OFFSETS
	.align		4
        /*28ec*/ 	.byte	0x04, 0x31
        /*28ee*/ 	.short	(.L_24 - .L_23)


	//   ....[0]....
.L_23:
        /*28f0*/ 	.word	0x00000480


	//   ....[1]....
        /*28f4*/ 	.word	0x00000490


	//   ....[2]....
        /*28f8*/ 	.word	0x000005c0


	//----- nvinfo : EIATTR_COOP_GROUP_MASK_REGIDS
	.align		4
.L_24:
        /*28fc*/ 	.byte	0x04, 0x29
        /*28fe*/ 	.short	(.L_26 - .L_25)


	//   ....[0]....
.L_25:
        /*2900*/ 	.word	0xffffffff


	//   ....[1]....
        /*2904*/ 	.word	0xffffffff


	//   ....[2]....
        /*2908*/ 	.word	0xffffffff


	//   ....[3]....
        /*290c*/ 	.word	0xffffffff


	//   ....[4]....
        /*2910*/ 	.word	0xffffffff


	//----- nvinfo : EIATTR_COOP_GROUP_INSTR_OFFSETS
	.align		4
.L_26:
        /*2914*/ 	.byte	0x04, 0x28
        /*2916*/ 	.short	(.L_28 - .L_27)


	//   ....[0]....
.L_27:
        /*2918*/ 	.word	0x00000070


	//   ....[1]....
        /*291c*/ 	.word	0x00000080


	//   ....[2]....
        /*2920*/ 	.word	0x000001a0


	//   ....[3]....
        /*2924*/ 	.word	0x000003d0


	//   ....[4]....
        /*2928*/ 	.word	0x00001760


	//----- nvinfo : EIATTR_REG_RECONFIG
	.align		4
.L_28:
        /*292c*/ 	.byte	0x01, 0x54
	.zero		2


	//----- nvinfo : EIATTR_MBARRIER_INSTR_OFFSETS
	.align		4
        /*2930*/ 	.byte	0x04, 0x39
        /*2932*/ 	.short	(.L_30 - .L_29)


	//   ....[0]....
.L_29:
        /*2934*/ 	.word	0x00000340
        /*2938*/ 	.word	0x000000ff
        /*293c*/ 	.word	0x00000000
        /*2940*/ 	.short	0x0100
        /*2942*/ 	.byte	0x09
	.zero		1


	//   ....[1]....
        /*2944*/ 	.word	0x00000350
        /*2948*/ 	.word	0x000000ff
        /*294c*/ 	.word	0x00000020
        /*2950*/ 	.short	0x0100
        /*2952*/ 	.byte	0x09
	.zero		1


	//   ....[2]....
        /*2954*/ 	.word	0x00000360
        /*2958*/ 	.word	0x000000ff
        /*295c*/ 	.word	0x00000008
        /*2960*/ 	.short	0x0100
        /*2962*/ 	.byte	0x09
	.zero		1


	//   ....[3]....
        /*2964*/ 	.word	0x00000370
        /*2968*/ 	.word	0x000000ff
        /*296c*/ 	.word	0x00000028
        /*2970*/ 	.short	0x0100
        /*2972*/ 	.byte	0x09
	.zero		1


	//   ....[4]....
        /*2974*/ 	.word	0x00000380
        /*2978*/ 	.word	0x000000ff
        /*297c*/ 	.word	0x00000010
        /*2980*/ 	.short	0x0100
        /*2982*/ 	.byte	0x09
	.zero		1


	//   ....[5]....
        /*2984*/ 	.word	0x00000390
        /*2988*/ 	.word	0x000000ff
        /*298c*/ 	.word	0x00000030
        /*2990*/ 	.short	0x0100
        /*2992*/ 	.byte	0x09
	.zero		1


	//   ....[6]....
        /*2994*/ 	.word	0x000003a0
        /*2998*/ 	.word	0x000000ff
        /*299c*/ 	.word	0x00000018
        /*29a0*/ 	.short	0x0100
        /*29a2*/ 	.byte	0x09
	.zero		1


	//   ....[7]....
        /*29a4*/ 	.word	0x000003b0
        /*29a8*/ 	.word	0x000000ff
        /*29ac*/ 	.word	0x00000038
        /*29b0*/ 	.short	0x0100
        /*29b2*/ 	.byte	0x09
	.zero		1


	//   ....[8]....
        /*29b4*/ 	.word	0x000005f0
        /*29b8*/ 	.word	0x000000ff
        /*29bc*/ 	.word	0x00000050
        /*29c0*/ 	.short	0x0100
        /*29c2*/ 	.byte	0x06
	.zero		1


	//   ....[9]....
        /*29c4*/ 	.word	0x00000600
        /*29c8*/ 	.word	0x000000ff
        /*29cc*/ 	.word	0x00000058
        /*29d0*/ 	.short	0x0100
        /*29d2*/ 	.byte	0x06
	.zero		1


	//   ....[10]....
        /*29d4*/ 	.word	0x000022a0
        /*29d8*/ 	.word	0x000000ff
        /*29dc*/ 	.word	0x00000000
        /*29e0*/ 	.short	0x010a
        /*29e2*/ 	.byte	0x06
	.zero		1


	//   ....[11]....
        /*29e4*/ 	.word	0x00002300
        /*29e8*/ 	.word	0x000000ff
        /*29ec*/ 	.word	0x00000000
        /*29f0*/ 	.short	0x010a
        /*29f2*/ 	.byte	0x06
	.zero		1


	//   ....[12]....
        /*29f4*/ 	.word	0x00005990
        /*29f8*/ 	.word	0x000000ff
        /*29fc*/ 	.word	0x00000000
        /*2a00*/ 	.short	0x010a
        /*2a02*/ 	.byte	0x08
	.zero		1


	//   ....[13]....
        /*2a04*/ 	.word	0x000059d0
        /*2a08*/ 	.word	0x000000ff
        /*2a0c*/ 	.word	0x00000000
        /*2a10*/ 	.short	0x010a
        /*2a12*/ 	.byte	0x08
	.zero		1


	//   ....[14]....
        /*2a14*/ 	.word	0x00008ee0
        /*2a18*/ 	.word	0x000000ff
        /*2a1c*/ 	.word	0x00000000
        /*2a20*/ 	.short	0x0101
        /*2a22*/ 	.byte	0x07
	.zero		1


	//   ....[15]....
        /*2a24*/ 	.word	0x0000b0f0
        /*2a28*/ 	.word	0x000000ff
        /*2a2c*/ 	.word	0x00000000
        /*2a30*/ 	.short	0x0101
        /*2a32*/ 	.byte	0x06
	.zero		1


	//   ....[16]....
        /*2a34*/ 	.word	0x000195d0
        /*2a38*/ 	.word	0x0000000c
        /*2a3c*/ 	.word	0x00000020
        /*2a40*/ 	.short	0x010a
        /*2a42*/ 	.byte	0x3f
	.zero		1


	//   ....[17]....
        /*2a44*/ 	.word	0x00019990
        /*2a48*/ 	.word	0x00000003
        /*2a4c*/ 	.word	0x00000058
        /*2a50*/ 	.short	0x0101
        /*2a52*/ 	.byte	0x3f
	.zero		1


	//   ....[18]....
        /*2a54*/ 	.word	0x0001a120
        /*2a58*/ 	.word	0x00000007
        /*2a5c*/ 	.word	0x00000000
        /*2a60*/ 	.short	0x010a
        /*2a62*/ 	.byte	0x3f
	.zero		1


	//   ....[19]....
        /*2a64*/ 	.word	0x0001a1a0
        /*2a68*/ 	.word	0x00000009
        /*2a6c*/ 	.word	0x00000000
        /*2a70*/ 	.short	0x010a
        /*2a72*/ 	.byte	0x3f
	.zero		1


	//   ....[20]....
        /*2a74*/ 	.word	0x0001a230
        /*2a78*/ 	.word	0x00000006
        /*2a7c*/ 	.word	0x00000000
        /*2a80*/ 	.short	0x010a
        /*2a82*/ 	.byte	0x3f
	.zero		1


	//   ....[21]....
        /*2a84*/ 	.word	0x0001a2c0
        /*2a88*/ 	.word	0x00000003
        /*2a8c*/ 	.word	0x00000000
        /*2a90*/ 	.short	0x010a
        /*2a92*/ 	.byte	0x3f
	.zero		1


	//   ....[22]....
        /*2a94*/ 	.word	0x0001a330
        /*2a98*/ 	.word	0x00000003
        /*2a9c*/ 	.word	0x00000000
        /*2aa0*/ 	.short	0x010a
        /*2aa2*/ 	.byte	0x3f
	.zero		1


	//   ....[23]....
        /*2aa4*/ 	.word	0x0001a3a0
        /*2aa8*/ 	.word	0x00000000
        /*2aac*/ 	.word	0x00000000
        /*2ab0*/ 	.short	0x010a
        /*2ab2*/ 	.byte	0x3f
	.zero		1


	//   ....[24]....
        /*2ab4*/ 	.word	0x0001a480
        /*2ab8*/ 	.word	0x0000000c
        /*2abc*/ 	.word	0x00000020
        /*2ac0*/ 	.short	0x010a
        /*2ac2*/ 	.byte	0x3f
	.zero		1


	//   ....[25]....
        /*2ac4*/ 	.word	0x0001a560
        /*2ac8*/ 	.word	0x00000007
        /*2acc*/ 	.word	0x00000000
        /*2ad0*/ 	.short	0x010a
        /*2ad2*/ 	.byte	0x3f
	.zero		1


	//   ....[26]....
        /*2ad4*/ 	.word	0x0001a5b0
        /*2ad8*/ 	.word	0x00000009
        /*2adc*/ 	.word	0x00000000
        /*2ae0*/ 	.short	0x010a
        /*2ae2*/ 	.byte	0x3f
	.zero		1


	//   ....[27]....
        /*2ae4*/ 	.word	0x0001a600
        /*2ae8*/ 	.word	0x00000006
        /*2aec*/ 	.word	0x00000000
        /*2af0*/ 	.short	0x010a
        /*2af2*/ 	.byte	0x3f
	.zero		1


	//----- nvinfo : EIATTR_NUM_MBARRIERS
	.align		4
.L_30:
        /*2af4*/ 	.byte	0x03, 0x38
        /*2af6*/ 	.short	0x000a


	//----- nvinfo : EIATTR_EXIT_INSTR_OFFSETS
	.align		4
        /*2af8*/ 	.byte	0x04, 0x1c
        /*2afa*/ 	.short	(.L_32 - .L_31)


	//   ....[0]....
.L_31:
        /*2afc*/ 	.word	0x00000660


	//   ....[1]....
        /*2b00*/ 	.word	0x00001000


	//   ....[2]....
        /*2b04*/ 	.word	0x00018be0


	//   ....[3]....
        /*2b08*/ 	.word	0x00019240


	//   ....[4]....
        /*2b0c*/ 	.word	0x0001a310


	//----- nvinfo : EIATTR_MAX_THREADS
	.align		4
.L_32:
        /*2b10*/ 	.byte	0x04, 0x05
        /*2b12*/ 	.short	(.L_34 - .L_33)
.L_33:
        /*2b14*/ 	.word	0x00000180
        /*2b18*/ 	.word	0x00000001
        /*2b1c*/ 	.word	0x00000001


	//----- nvinfo : EIATTR_CRS_STACK_SIZE
	.align		4
.L_34:
        /*2b20*/ 	.byte	0x04, 0x1e
        /*2b22*/ 	.short	(.L_36 - .L_35)
.L_35:
        /*2b24*/ 	.word	0x00000000


	//----- nvinfo : EIATTR_CBANK_PARAM_SIZE
	.align		4
.L_36:
        /*2b28*/ 	.byte	0x03, 0x19
        /*2b2a*/ 	.short	0x0470


	//----- nvinfo : EIATTR_PARAM_CBANK
	.align		4
        /*2b2c*/ 	.byte	0x04, 0x0a
        /*2b2e*/ 	.short	(.L_38 - .L_37)
	.align		4
.L_37:
        /*2b30*/ 	.word	index@(.nv.constant0._ZN7cutlass13device_kernelINS_4gemm6kernel13GemmUniversalIN4cute5tupleIJiiiiEEENS1_10collective13CollectiveMmaINS1_37MainloopSm90TmaGmmaWarpSpecializedFP8ILi4ENS5_IJNS4_1CILi1EEESB_SB_EEENS1_35KernelTmaWarpSpecializedCooperativeEEENS5_IJNSA_ILi192EEENSA_ILi176EEENSA_ILi128EEEEEENS_12float_e4m3_tENS5_IJlSB_lEEESJ_SK_NS4_8TiledMMAINS4_8MMA_AtomIJNS4_4SM904GMMA30MMA_64x16x32_F32E4M3E4M3_SS_TNILNSO_7ScaleInE1ELSQ_1EEEEEENS4_6LayoutINS5_IJNSA_ILi2EEESB_SB_EEENS5_IJSB_NSA_ILi0EEESW_EEEEENS5_IJNS4_10UnderscoreESZ_SZ_EEEEENS4_13SM90_TMA_LOADENS4_14ComposedLayoutINS4_7SwizzleILi3ELi4ELi3EEENS4_18smem_ptr_flag_bitsILi8EEENST_INS5_IJNSA_ILi8EEESH_EEENS5_IJSH_SB_EEEEEEEvNS4_8identityES12_S1C_vS1D_EENS_8epilogue10collective6detail29Sm90TmaWarpSpecializedAdapterINS1G_15DefaultEpilogueISJ_SK_SK_NS1F_6thread17LinearCombinationISJ_Li1EffLNS1K_9ScaleType4KindE0ELNS_15FloatRoundStyleE2ESJ_EENS1_15EpilogueDefaultEEEEEvvEEEEvNT_6ParamsE)
        /*2b34*/ 	.short	0x0210
        /*2b36*/ 	.short	0x0470


	//----- nvinfo : EIATTR_SW_WAR
	.align		4
.L_38:
        /*2b38*/ 	.byte	0x04, 0x36
        /*2b3a*/ 	.short	(.L_40 - .L_39)
.L_39:
        /*2b3c*/ 	.word	0x00000008
.L_40:


//--------------------- .nv.callgraph             --------------------------
	.section	.nv.callgraph,"",@"SHT_CUDA_CALLGRAPH"
	.align	4
	.sectionentsize	8
	.align		4
        /*0000*/ 	.word	0x00000000
	.align		4
        /*0004*/ 	.word	0xffffffff
	.align		4
        /*0008*/ 	.word	0x00000000
	.align		4
        /*000c*/ 	.word	0xfffffffe
	.align		4
        /*0010*/ 	.word	0x00000000
	.align		4
        /*0014*/ 	.word	0xfffffffd
	.align		4
        /*0018*/ 	.word	0x00000000
	.align		4
        /*001c*/ 	.word	0xfffffffc


//--------------------- .nv.constant4             --------------------------
	.section	.nv.constant4,"a",@progbits
	.align	8
	.align		8
.nv.constant4:
        /*0000*/ 	.dword	_ZN40_INTERNAL_bd4ef345_4_k_cu_172b5756_165594cuda3std3__45__cpo5beginE
	.align		8
        /*0008*/ 	.dword	_ZN40_INTERNAL_bd4ef345_4_k_cu_172b5756_165594cuda3std3__45__cpo3endE
	.align		8
        /*0010*/ 	.dword	_ZN40_INTERNAL_bd4ef345_4_k_cu_172b5756_165594cuda3std3__45__cpo6cbeginE
	.align		8
        /*0018*/ 	.dword	_ZN40_INTERNAL_bd4ef345_4_k_cu_172b5756_165594cuda3std3__45__cpo4cendE
	.align		8
        /*0020*/ 	.dword	_ZN40_INTERNAL_bd4ef345_4_k_cu_172b5756_165594cuda3std3__442_GLOBAL__N__bd4ef345_4_k_cu_172b5756_165596ignoreE
	.align		8
        /*0028*/ 	.dword	_ZN40_INTERNAL_bd4ef345_4_k_cu_172b5756_165594cuda3std3__419piecewise_constructE
	.align		8
        /*0030*/ 	.dword	_ZN40_INTERNAL_bd4ef345_4_k_cu_172b5756_165594cuda3std3__48in_placeE
	.align		8
        /*0038*/ 	.dword	_ZN40_INTERNAL_bd4ef345_4_k_cu_172b5756_165594cuda3std6ranges3__45__cpo4swapE
	.align		8
        /*0040*/ 	.dword	_ZN40_INTERNAL_bd4ef345_4_k_cu_172b5756_165594cuda3std6ranges3__45__cpo9iter_moveE
	.align		8
        /*0048*/ 	.dword	_ZN40_INTERNAL_bd4ef345_4_k_cu_172b5756_165594cute7productE
	.align		8
        /*0050*/ 	.dword	_ZN40_INTERNAL_bd4ef345_4_k_cu_172b5756_165594cute1_E


//--------------------- .text._ZN7cutlass13device_kernelINS_4gemm6kernel13GemmUniversalIN4cute5tupleIJiiiiEEENS1_10collective13CollectiveMmaINS1_37MainloopSm90TmaGmmaWarpSpecializedFP8ILi4ENS5_IJNS4_1CILi1EEESB_SB_EEENS1_35KernelTmaWarpSpecializedCooperativeEEENS5_IJNSA_ILi192EEENSA_ILi176EEENSA_ILi128EEEEEENS_12float_e4m3_tENS5_IJlSB_lEEESJ_SK_NS4_8TiledMMAINS4_8MMA_AtomIJNS4_4SM904GMMA30MMA_64x16x32_F32E4M3E4M3_SS_TNILNSO_7ScaleInE1ELSQ_1EEEEEENS4_6LayoutINS5_IJNSA_ILi2EEESB_SB_EEENS5_IJSB_NSA_ILi0EEESW_EEEEENS5_IJNS4_10UnderscoreESZ_SZ_EEEEENS4_13SM90_TMA_LOADENS4_14ComposedLayoutINS4_7SwizzleILi3ELi4ELi3EEENS4_18smem_ptr_flag_bitsILi8EEENST_INS5_IJNSA_ILi8EEESH_EEENS5_IJSH_SB_EEEEEEEvNS4_8identityES12_S1C_vS1D_EENS_8epilogue10collective6detail29Sm90TmaWarpSpecializedAdapterINS1G_15DefaultEpilogueISJ_SK_SK_NS1F_6thread17LinearCombinationISJ_Li1EffLNS1K_9ScaleType4KindE0ELNS_15FloatRoundStyleE2ESJ_EENS1_15EpilogueDefaultEEEEEvvEEEEvNT_6ParamsE --------------------------
	.section	.text._ZN7cutlass13device_kernelINS_4gemm6kernel13GemmUniversalIN4cute5tupleIJiiiiEEENS1_10collective13CollectiveMmaINS1_37MainloopSm90TmaGmmaWarpSpecializedFP8ILi4ENS5_IJNS4_1CILi1EEESB_SB_EEENS1_35KernelTmaWarpSpecializedCooperativeEEENS5_IJNSA_ILi192EEENSA_ILi176EEENSA_ILi128EEEEEENS_12float_e4m3_tENS5_IJlSB_lEEESJ_SK_NS4_8TiledMMAINS4_8MMA_AtomIJNS4_4SM904GMMA30MMA_64x16x32_F32E4M3E4M3_SS_TNILNSO_7ScaleInE1ELSQ_1EEEEEENS4_6LayoutINS5_IJNSA_ILi2EEESB_SB_EEENS5_IJSB_NSA_ILi0EEESW_EEEEENS5_IJNS4_10UnderscoreESZ_SZ_EEEEENS4_13SM90_TMA_LOADENS4_14ComposedLayoutINS4_7SwizzleILi3ELi4ELi3EEENS4_18smem_ptr_flag_bitsILi8EEENST_INS5_IJNSA_ILi8EEESH_EEENS5_IJSH_SB_EEEEEEEvNS4_8identityES12_S1C_vS1D_EENS_8epilogue10collective6detail29Sm90TmaWarpSpecializedAdapterINS1G_15DefaultEpilogueISJ_SK_SK_NS1F_6thread17LinearCombinationISJ_Li1EffLNS1K_9ScaleType4KindE0ELNS_15FloatRoundStyleE2ESJ_EENS1_15EpilogueDefaultEEEEEvvEEEEvNT_6ParamsE,"ax",@progbits
	.align	128
.text._ZN7cutlass13device_kernelINS_4gemm6kernel13GemmUniversalIN4cute5tupleIJiiiiEEENS1_10collective13CollectiveMmaINS1_37MainloopSm90TmaGmmaWarpSpecializedFP8ILi4ENS5_IJNS4_1CILi1EEESB_SB_EEENS1_35KernelTmaWarpSpecializedCooperativeEEENS5_IJNSA_ILi192EEENSA_ILi176EEENSA_ILi128EEEEEENS_12float_e4m3_tENS5_IJlSB_lEEESJ_SK_NS4_8TiledMMAINS4_8MMA_AtomIJNS4_4SM904GMMA30MMA_64x16x32_F32E4M3E4M3_SS_TNILNSO_7ScaleInE1ELSQ_1EEEEEENS4_6LayoutINS5_IJNSA_ILi2EEESB_SB_EEENS5_IJSB_NSA_ILi0EEESW_EEEEENS5_IJNS4_10UnderscoreESZ_SZ_EEEEENS4_13SM90_TMA_LOADENS4_14ComposedLayoutINS4_7SwizzleILi3ELi4ELi3EEENS4_18smem_ptr_flag_bitsILi8EEENST_INS5_IJNSA_ILi8EEESH_EEENS5_IJSH_SB_EEEEEEEvNS4_8identityES12_S1C_vS1D_EENS_8epilogue10collective6detail29Sm90TmaWarpSpecializedAdapterINS1G_15DefaultEpilogueISJ_SK_SK_NS1F_6thread17LinearCombinationISJ_Li1EffLNS1K_9ScaleType4KindE0ELNS_15FloatRoundStyleE2ESJ_EENS1_15EpilogueDefaultEEEEEvvEEEEvNT_6ParamsE:
        .type           _ZN7cutlass13device_kernelINS_4gemm6kernel13GemmUniversalIN4cute5tupleIJiiiiEEENS1_10collective13CollectiveMmaINS1_37MainloopSm90TmaGmmaWarpSpecializedFP8ILi4ENS5_IJNS4_1CILi1EEESB_SB_EEENS1_35KernelTmaWarpSpecializedCooperativeEEENS5_IJNSA_ILi192EEENSA_ILi176EEENSA_ILi128EEEEEENS_12float_e4m3_tENS5_IJlSB_lEEESJ_SK_NS4_8TiledMMAINS4_8MMA_AtomIJNS4_4SM904GMMA30MMA_64x16x32_F32E4M3E4M3_SS_TNILNSO_7ScaleInE1ELSQ_1EEEEEENS4_6LayoutINS5_IJNSA_ILi2EEESB_SB_EEENS5_IJSB_NSA_ILi0EEESW_EEEEENS5_IJNS4_10UnderscoreESZ_SZ_EEEEENS4_13SM90_TMA_LOADENS4_14ComposedLayoutINS4_7SwizzleILi3ELi4ELi3EEENS4_18smem_ptr_flag_bitsILi8EEENST_INS5_IJNSA_ILi8EEESH_EEENS5_IJSH_SB_EEEEEEEvNS4_8identityES12_S1C_vS1D_EENS_8epilogue10collective6detail29Sm90TmaWarpSpecializedAdapterINS1G_15DefaultEpilogueISJ_SK_SK_NS1F_6thread17LinearCombinationISJ_Li1EffLNS1K_9ScaleType4KindE0ELNS_15FloatRoundStyleE2ESJ_EENS1_15EpilogueDefaultEEEEEvvEEEEvNT_6ParamsE,@function
        .size           _ZN7cutlass13device_kernelINS_4gemm6kernel13GemmUniversalIN4cute5tupleIJiiiiEEENS1_10collective13CollectiveMmaINS1_37MainloopSm90TmaGmmaWarpSpecializedFP8ILi4ENS5_IJNS4_1CILi1EEESB_SB_EEENS1_35KernelTmaWarpSpecializedCooperativeEEENS5_IJNSA_ILi192EEENSA_ILi176EEENSA_ILi128EEEEEENS_12float_e4m3_tENS5_IJlSB_lEEESJ_SK_NS4_8TiledMMAINS4_8MMA_AtomIJNS4_4SM904GMMA30MMA_64x16x32_F32E4M3E4M3_SS_TNILNSO_7ScaleInE1ELSQ_1EEEEEENS4_6LayoutINS5_IJNSA_ILi2EEESB_SB_EEENS5_IJSB_NSA_ILi0EEESW_EEEEENS5_IJNS4_10UnderscoreESZ_SZ_EEEEENS4_13SM90_TMA_LOADENS4_14ComposedLayoutINS4_7SwizzleILi3ELi4ELi3EEENS4_18smem_ptr_flag_bitsILi8EEENST_INS5_IJNSA_ILi8EEESH_EEENS5_IJSH_SB_EEEEEEEvNS4_8identityES12_S1C_vS1D_EENS_8epilogue10collective6detail29Sm90TmaWarpSpecializedAdapterINS1G_15DefaultEpilogueISJ_SK_SK_NS1F_6thread17LinearCombinationISJ_Li1EffLNS1K_9ScaleType4KindE0ELNS_15FloatRoundStyleE2ESJ_EENS1_15EpilogueDefaultEEEEEvvEEEEvNT_6ParamsE,(.L_x_425 - _ZN7cutlass13device_kernelINS_4gemm6kernel13GemmUniversalIN4cute5tupleIJiiiiEEENS1_10collective13CollectiveMmaINS1_37MainloopSm90TmaGmmaWarpSpecializedFP8ILi4ENS5_IJNS4_1CILi1EEESB_SB_EEENS1_35KernelTmaWarpSpecializedCooperativeEEENS5_IJNSA_ILi192EEENSA_ILi176EEENSA_ILi128EEEEEENS_12float_e4m3_tENS5_IJlSB_lEEESJ_SK_NS4_8TiledMMAINS4_8MMA_AtomIJNS4_4SM904GMMA30MMA_64x16x32_F32E4M3E4M3_SS_TNILNSO_7ScaleInE1ELSQ_1EEEEEENS4_6LayoutINS5_IJNSA_ILi2EEESB_SB_EEENS5_IJSB_NSA_ILi0EEESW_EEEEENS5_IJNS4_10UnderscoreESZ_SZ_EEEEENS4_13SM90_TMA_LOADENS4_14ComposedLayoutINS4_7SwizzleILi3ELi4ELi3EEENS4_18smem_ptr_flag_bitsILi8EEENST_INS5_IJNSA_ILi8EEESH_EEENS5_IJSH_SB_EEEEEEEvNS4_8identityES12_S1C_vS1D_EENS_8epilogue10collective6detail29Sm90TmaWarpSpecializedAdapterINS1G_15DefaultEpilogueISJ_SK_SK_NS1F_6thread17LinearCombinationISJ_Li1EffLNS1K_9ScaleType4KindE0ELNS_15FloatRoundStyleE2ESJ_EENS1_15EpilogueDefaultEEEEEvvEEEEvNT_6ParamsE)
        .other          _ZN7cutlass13device_kernelINS_4gemm6kernel13GemmUniversalIN4cute5tupleIJiiiiEEENS1_10collective13CollectiveMmaINS1_37MainloopSm90TmaGmmaWarpSpecializedFP8ILi4ENS5_IJNS4_1CILi1EEESB_SB_EEENS1_35KernelTmaWarpSpecializedCooperativeEEENS5_IJNSA_ILi192EEENSA_ILi176EEENSA_ILi128EEEEEENS_12float_e4m3_tENS5_IJlSB_lEEESJ_SK_NS4_8TiledMMAINS4_8MMA_AtomIJNS4_4SM904GMMA30MMA_64x16x32_F32E4M3E4M3_SS_TNILNSO_7ScaleInE1ELSQ_1EEEEEENS4_6LayoutINS5_IJNSA_ILi2EEESB_SB_EEENS5_IJSB_NSA_ILi0EEESW_EEEEENS5_IJNS4_10UnderscoreESZ_SZ_EEEEENS4_13SM90_TMA_LOADENS4_14ComposedLayoutINS4_7SwizzleILi3ELi4ELi3EEENS4_18smem_ptr_flag_bitsILi8EEENST_INS5_IJNSA_ILi8EEESH_EEENS5_IJSH_SB_EEEEEEEvNS4_8identityES12_S1C_vS1D_EENS_8epilogue10collective6detail29Sm90TmaWarpSpecializedAdapterINS1G_15DefaultEpilogueISJ_SK_SK_NS1F_6thread17LinearCombinationISJ_Li1EffLNS1K_9ScaleType4KindE0ELNS_15FloatRoundStyleE2ESJ_EENS1_15EpilogueDefaultEEEEEvvEEEEvNT_6ParamsE,@"STO_CUDA_ENTRY STV_DEFAULT"
_ZN7cutlass13device_kernelINS_4gemm6kernel13GemmUniversalIN4cute5tupleIJiiiiEEENS1_10collective13CollectiveMmaINS1_37MainloopSm90TmaGmmaWarpSpecializedFP8ILi4ENS5_IJNS4_1CILi1EEESB_SB_EEENS1_35KernelTmaWarpSpecializedCooperativeEEENS5_IJNSA_ILi192EEENSA_ILi176EEENSA_ILi128EEEEEENS_12float_e4m3_tENS5_IJlSB_lEEESJ_SK_NS4_8TiledMMAINS4_8MMA_AtomIJNS4_4SM904GMMA30MMA_64x16x32_F32E4M3E4M3_SS_TNILNSO_7ScaleInE1ELSQ_1EEEEEENS4_6LayoutINS5_IJNSA_ILi2EEESB_SB_EEENS5_IJSB_NSA_ILi0EEESW_EEEEENS5_IJNS4_10UnderscoreESZ_SZ_EEEEENS4_13SM90_TMA_LOADENS4_14ComposedLayoutINS4_7SwizzleILi3ELi4ELi3EEENS4_18smem_ptr_flag_bitsILi8EEENST_INS5_IJNSA_ILi8EEESH_EEENS5_IJSH_SB_EEEEEEEvNS4_8identityES12_S1C_vS1D_EENS_8epilogue10collective6detail29Sm90TmaWarpSpecializedAdapterINS1G_15DefaultEpilogueISJ_SK_SK_NS1F_6thread17LinearCombinationISJ_Li1EffLNS1K_9ScaleType4KindE0ELNS_15FloatRoundStyleE2ESJ_EENS1_15EpilogueDefaultEEEEEvvEEEEvNT_6ParamsE:
[----:B------:R-:W0:Y:S02]  /*0000*/  LDC R1, c[0x0][0x28] ;  /* 0x00000a00ff017b82 */ /* 0x000e240000000800 */
[----:B0-----:R-:W-:Y:S01]  /*0010*/  VIADD R1, R1, 0xfffffd68 ;  /* 0xfffffd6801017836 */ /* 0x001fe20000000000 */
[----:B------:R-:W0:Y:S01]  /*0020*/  S2R R2, SR_TID.X ;  /* 0x0000000000027919 */ /* 0x000e220000002100 */
[----:B------:R-:W-:Y:S01]  /*0030*/  ELECT P0, URZ, PT ;  /* 0x00000000003f782f */ /* 0x000fe20003800000 */
[----:B------:R-:W-:Y:S01]  /*0040*/  BSSY B0, `(.L_x_0) ;  /* 0x0000015000007945 */ /* 0x000fe20003800000 */
[--C-:B0-----:R-:W-:Y:S02]  /*0050*/  SHF.R.U32.HI R0, RZ, 0x5, R2.reuse ;  /* 0x00000005ff007819 */ /* 0x101fe40000011602 */
[----:B------:R-:W-:-:S03]  /*0060*/  SHF.R.U32.HI R2, RZ, 0x7, R2 ;  /* 0x00000007ff027819 */ /* 0x000fc60000011602 */
[----:B------:R-:W0:Y:S04]  /*0070*/  SHFL.IDX PT, R3, R0, RZ, 0x1f ;  /* 0x00001fff00037589 */ /* 0x000e2800000e0000 */
[----:B------:R-:W1:Y:S01]  /*0080*/  SHFL.IDX PT, R2, R2, RZ, 0x1f ;  /* 0x00001fff02027589 */ /* 0x000e6200000e0000 */
[----:B0-----:R-:W-:Y:S02]  /*0090*/  R2UR UR4, R3 ;  /* 0x00000000030472ca */ /* 0x001fe400000e0000 */
[----:B-1----:R-:W-:-:S11]  /*00a0*/  R2UR UR6, R2 ;  /* 0x00000000020672ca */ /* 0x002fd600000e0000 */
[----:B------:R-:W-:Y:S02]  /*00b0*/  USHF.R.S32.HI UR5, URZ, 0x1f, UR4 ;  /* 0x0000001f3f057899 */ /* 0x000fe40008011404 */
[----:B------:R-:W-:Y:S02]  /*00c0*/  ISETP.NE.OR P0, PT, RZ, UR4, !P0 ;  /* 0x00000004ff007c0c */ /* 0x000fe4000c705670 */
[----:B------:R-:W-:-:S04]  /*00d0*/  ULEA.HI UR5, UR5, UR4, URZ, 0x2 ;  /* 0x0000000405057291 */ /* 0x000fc8000f8f103f */
[----:B------:R-:W-:-:S04]  /*00e0*/  ULOP3.LUT UR5, UR5, 0xfffffffc, URZ, 0xc0, !UPT ;  /* 0xfffffffc05057892 */ /* 0x000fc8000f8ec03f */
[----:B------:R-:W-:-:S03]  /*00f0*/  UIADD3 UR8, UR4, -UR5, URZ ;  /* 0x8000000504087290 */ /* 0x000fc6000fffe03f */
[----:B------:R-:W-:Y:S09]  /*0100*/  @P0 BRA `(.L_x_1) ;  /* 0x0000000000200947 */ /* 0x000ff20003800000 */
[----:B------:R-:W-:Y:S02]  /*0110*/  ULDC.64 UR4, c[0x0][0x198] ;  /* 0x0000660000047ab9 */ /* 0x000fe40000000a00 */
[----:B------:R-:W-:Y:S02]  /*0120*/  UIADD3 UR10, UP0, UR4, 0xf0, URZ ;  /* 0x000000f0040a7890 */ /* 0x000fe4000ff1e03f */
[----:B------:R-:W-:Y:S02]  /*0130*/  UIADD3 UR4, UP1, UR4, 0x1f0, URZ ;  /* 0x000001f004047890 */ /* 0x000fe4000ff3e03f */
[----:B------:R-:W-:Y:S02]  /*0140*/  UIADD3.X UR11, URZ, UR5, URZ, UP0, !UPT ;  /* 0x000000053f0b7290 */ /* 0x000fe400087fe43f */
[----:B------:R-:W-:-:S07]  /*0150*/  UIADD3.X UR5, URZ, UR5, URZ, UP1, !UPT ;  /* 0x000000053f057290 */ /* 0x000fce0008ffe43f */
[----:B------:R0:W-:Y:S02]  /*0160*/  UTMACCTL.PF [UR10] ;  /* 0x000000000a0079b9 */ /* 0x0001e40008040000 */
[----:B------:R0:W-:Y:S02]  /*0170*/  UTMACCTL.PF [UR4] ;  /* 0x00000000040079b9 */ /* 0x0001e40008040000 */
[----:B0-----:R-:W-:Y:S01]  /*0180*/  NOP ;  /* 0x0000000000007918 */ /* 0x001fe20000000000 */
.L_x_1:
[----:B------:R-:W-:Y:S05]  /*0190*/  BSYNC B0 ;  /* 0x0000000000007941 */ /* 0x000fea0003800000 */
.L_x_0:
[----:B------:R-:W0:Y:S01]  /*01a0*/  SHFL.IDX PT, R2, R0, RZ, 0x1f ;  /* 0x00001fff00027589 */ /* 0x000e2200000e0000 */
[----:B------:R-:W-:Y:S01]  /*01b0*/  UISETP.NE.AND UP0, UPT, UR8, 0x3, UPT ;  /* 0x000000030800788c */ /* 0x000fe2000bf05270 */
[----:B------:R-:W-:Y:S01]  /*01c0*/  ISETP.NE.AND P1, PT, RZ, UR6, PT ;  /* 0x00000006ff007c0c */ /* 0x000fe2000bf25270 */
[----:B------:R-:W-:Y:S02]  /*01d0*/  UIADD3 UR10, UR6, -0x1, URZ ;  /* 0xffffffff060a7890 */ /* 0x000fe4000fffe03f */
[----:B------:R-:W-:Y:S02]  /*01e0*/  UISETP.EQ.OR UP0, UPT, UR8, URZ, !UP0 ;  /* 0x0000003f0800728c */ /* 0x000fe4000c702670 */
[----:B------:R-:W-:Y:S02]  /*01f0*/  UISETP.GE.U32.AND UP1, UPT, UR10, 0x2, UPT ;  /* 0x000000020a00788c */ /* 0x000fe4000bf26070 */
[----:B------:R-:W-:-:S04]  /*0200*/  UISETP.EQ.AND UP0, UPT, UR6, URZ, UP0 ;  /* 0x0000003f0600728c */ /* 0x000fc80008702270 */
[----:B------:R-:W-:-:S04]  /*0210*/  USEL UR4, URZ, 0x1, !UP0 ;  /* 0x000000013f047887 */ /* 0x000fc8000c000000 */
[----:B------:R-:W-:Y:S01]  /*0220*/  USEL UR4, UR4, 0x2, UP1 ;  /* 0x0000000204047887 */ /* 0x000fe20008800000 */
[----:B0-----:R-:W-:-:S05]  /*0230*/  ISETP.NE.AND P0, PT, R2, RZ, PT ;  /* 0x000000ff0200720c */ /* 0x001fca0003f05270 */
[----:B------:R-:W-:-:S05]  /*0240*/  IMAD.U32 R2, RZ, RZ, UR4 ;  /* 0x00000004ff027e24 */ /* 0x000fca000f8e00ff */
[----:B------:R0:W-:Y:S03]  /*0250*/  STL [R1+0x1f4], R2 ;  /* 0x0001f40201007387 */ /* 0x0001e60000100800 */
[----:B------:R-:W-:Y:S05]  /*0260*/  @P0 BRA `(.L_x_2) ;  /* 0x0000000000580947 */ /* 0x000fea0003800000 */
[----:B------:R-:W1:Y:S01]  /*0270*/  S2UR UR9, SR_CgaCtaId ;  /* 0x00000000000979c3 */ /* 0x000e620000008800 */
[----:B------:R-:W-:Y:S01]  /*0280*/  UMOV UR4, 0x400 ;  /* 0x0000040000047882 */ /* 0x000fe20000000000 */
[----:B------:R-:W-:Y:S01]  /*0290*/  UMOV UR5, 0x1 ;  /* 0x0000000100057882 */ /* 0x000fe20000000000 */
[----:B------:R-:W-:Y:S01]  /*02a0*/  UMOV UR6, 0x100 ;  /* 0x0000010000067882 */ /* 0x000fe20000000000 */
[----:B------:R-:W-:Y:S01]  /*02b0*/  ELECT P0, URZ, PT ;  /* 0x00000000003f782f */ /* 0x000fe20003800000 */
[----:B------:R-:W-:-:S04]  /*02c0*/  UIADD3 UR6, -UR6, 0x100000, URZ ;  /* 0x0010000006067890 */ /* 0x000fc8000fffe13f */
[----:B------:R-:W-:Y:S02]  /*02d0*/  USHF.L.U32 UR7, UR6, 0xb, URZ ;  /* 0x0000000b06077899 */ /* 0x000fe4000800063f */
[----:B------:R-:W-:Y:S02]  /*02e0*/  USHF.L.U32 UR6, UR6, 0x1, URZ ;  /* 0x0000000106067899 */ /* 0x000fe4000800063f */
[----:B-1----:R-:W-:Y:S02]  /*02f0*/  ULEA UR9, UR9, UR4, 0x18 ;  /* 0x0000000409097291 */ /* 0x002fe4000f8ec03f */
[----:B------:R-:W-:-:S04]  /*0300*/  UIADD3 UR4, -UR5, 0x100000, URZ ;  /* 0x0010000005047890 */ /* 0x000fc8000fffe13f */
[----:B------:R-:W-:Y:S02]  /*0310*/  USHF.L.U32 UR5, UR4, 0xb, URZ ;  /* 0x0000000b04057899 */ /* 0x000fe4000800063f */
[----:B------:R-:W-:Y:S01]  /*0320*/  USHF.L.U32 UR4, UR4, 0x1, URZ ;  /* 0x0000000104047899 */ /* 0x000fe2000800063f */
[----:B------:R-:W1:Y:S11]  /*0330*/  FENCE.VIEW.ASYNC.S ;  /* 0x00000000000073c6 */ /* 0x000e760000000000 */
[----:B-1----:R1:W2:Y:S01]  /*0340*/  SYNCS.EXCH.64 URZ, [UR9], UR4 ;  /* 0x00000004093f75b2 */ /* 0x0022a20008000100 */
[----:B------:R1:W3:Y:S01]  /*0350*/  SYNCS.EXCH.64 URZ, [UR9+0x20], UR6 ;  /* 0x00002006093f75b2 */ /* 0x0002e20008000100 */
[----:B------:R1:W4:Y:S01]  /*0360*/  SYNCS.EXCH.64 URZ, [UR9+0x8], UR4 ;  /* 0x00000804093f75b2 */ /* 0x0003220008000100 */
[----:B------:R1:W0:Y:S01]  /*0370*/  SYNCS.EXCH.64 URZ, [UR9+0x28], UR6 ;  /* 0x00002806093f75b2 */ /* 0x0002220008000100 */
[----:B------:R1:W0:Y:S01]  /*0380*/  SYNCS.EXCH.64 URZ, [UR9+0x10], UR4 ;  /* 0x00001004093f75b2 */ /* 0x0002220008000100 */
[----:B------:R1:W0:Y:S01]  /*0390*/  SYNCS.EXCH.64 URZ, [UR9+0x30], UR6 ;  /* 0x00003006093f75b2 */ /* 0x0002220008000100 */
[----:B------:R1:W0:Y:S01]  /*03a0*/  SYNCS.EXCH.64 URZ, [UR9+0x18], UR4 ;  /* 0x00001804093f75b2 */ /* 0x0002220008000100 */
[----:B------:R1:W0:Y:S01]  /*03b0*/  SYNCS.EXCH.64 URZ, [UR9+0x38], UR6 ;  /* 0x00003806093f75b2 */ /* 0x0002220008000100 */
[----:B------:R-:W-:Y:S01]  /*03c0*/  NOP ;  /* 0x0000000000007918 */ /* 0x000fe20000000000 */
.L_x_2:
[----:B------:R-:W5:Y:S01]  /*03d0*/  SHFL.IDX PT, R0, R0, RZ, 0x1f ;  /* 0x00001fff00007589 */ /* 0x000f6200000e0000 */
[----:B0-----:R-:W0:Y:S01]  /*03e0*/  LDC R2, c[0x0][0x65c] ;  /* 0x00019700ff027b82 */ /* 0x001e220000000800 */
[----:B------:R-:W-:Y:S01]  /*03f0*/  ELECT P0, URZ, PT ;  /* 0x00000000003f782f */ /* 0x000fe20003800000 */
[----:B------:R-:W-:Y:S01]  /*0400*/  IMAD.MOV.U32 R3, RZ, RZ, RZ ;  /* 0x000000ffff037224 */ /* 0x000fe200078e00ff */
[----:B-1----:R-:W-:Y:S01]  /*0410*/  UMOV UR4, 0x20 ;  /* 0x0000002000047882 */ /* 0x002fe20000000000 */
[----:B------:R-:W-:Y:S01]  /*0420*/  NOP ;  /* 0x0000000000007918 */ /* 0x000fe20000000000 */
[----:B------:R-:W-:Y:S01]  /*0430*/  NOP ;  /* 0x0000000000007918 */ /* 0x000fe20000000000 */
[----:B-----5:R-:W-:Y:S02]  /*0440*/  ISETP.NE.OR P0, PT, R0, RZ, !P0 ;  /* 0x000000ff0000720c */ /* 0x020fe40004705670 */
[----:B0-----:R-:W-:Y:S01]  /*0450*/  ISETP.NE.AND P4, PT, R2, 0x1, PT ;  /* 0x000000010200780c */ /* 0x001fe20003f85270 */
[----:B------:R-:W0:Y:S01]  /*0460*/  S2R R0, SR_CTAID.Y ;  /* 0x0000000000007919 */ /* 0x000e220000002600 */
[----:B------:R-:W1:Y:S09]  /*0470*/  S2R R2, SR_CTAID.X ;  /* 0x0000000000027919 */ /* 0x000e720000002500 */
[----:B------:R-:W-:Y:S01]  /*0480*/  VOTEU.ALL UP0, P0 ;  /* 0x00000000003f7886 */ /* 0x000fe20000000000 */
[----:B------:R-:W-:Y:S01]  /*0490*/  VOTEU.ALL UP1, P0 ;  /* 0x00000000003f7886 */ /* 0x000fe20000020000 */
[----:B------:R-:W1:Y:S01]  /*04a0*/  @P4 LDC R7, c[0x0][0x10] ;  /* 0x00000400ff074b82 */ /* 0x000e620000000800 */
[----:B------:R-:W-:-:S02]  /*04b0*/  @P4 IMAD.MOV.U32 R5, RZ, RZ, RZ ;  /* 0x000000ffff054224 */ /* 0x000fc400078e00ff */
[----:B------:R-:W-:Y:S01]  /*04c0*/  @P4 IMAD.MOV.U32 R11, RZ, RZ, RZ ;  /* 0x000000ffff0b4224 */ /* 0x000fe200078e00ff */
[----:B------:R-:W-:Y:S01]  /*04d0*/  @!UP0 UMOV UR6, 0x400 ;  /* 0x0000040000068882 */ /* 0x000fe20000000000 */
[----:B------:R-:W-:-:S04]  /*04e0*/  @!UP0 UIADD3 UR4, -UR4, 0x100000, URZ ;  /* 0x0010000004048890 */ /* 0x000fc8000fffe13f */
[----:B------:R-:W-:Y:S02]  /*04f0*/  @!UP0 USHF.L.U32 UR5, UR4, 0xb, URZ ;  /* 0x0000000b04058899 */ /* 0x000fe4000800063f */
[----:B------:R-:W-:Y:S01]  /*0500*/  @!UP0 USHF.L.U32 UR4, UR4, 0x1, URZ ;  /* 0x0000000104048899 */ /* 0x000fe2000800063f */
[----:B------:R-:W5:Y:S08]  /*0510*/  @!P4 LDC R9, c[0x0][0xc] ;  /* 0x00000300ff09cb82 */ /* 0x000f700000000800 */
[----:B------:R-:W2:Y:S01]  /*0520*/  @!UP0 S2UR UR7, SR_CgaCtaId ;  /* 0x00000000000789c3 */ /* 0x000ea20000008800 */
[----:B0-----:R-:W-:-:S04]  /*0530*/  @P4 IMAD.MOV.U32 R4, RZ, RZ, R0 ;  /* 0x000000ffff044224 */ /* 0x001fc800078e0000 */
[----:B-1----:R-:W-:-:S04]  /*0540*/  @P4 IMAD.WIDE.U32 R6, R2, R7, R4 ;  /* 0x0000000702064225 */ /* 0x002fc800078e0004 */
[----:B------:R-:W-:Y:S02]  /*0550*/  @P4 IMAD.MOV.U32 R10, RZ, RZ, R6 ;  /* 0x000000ffff0a4224 */ /* 0x000fe400078e0006 */
[----:B------:R-:W-:Y:S02]  /*0560*/  @P4 IMAD.IADD R14, R7, 0x1, R11 ;  /* 0x00000001070e4824 */ /* 0x000fe400078e020b */
[----:B-----5:R-:W-:-:S04]  /*0570*/  @!P4 IMAD.WIDE.U32 R4, R9, R0, R2 ;  /* 0x000000000904c225 */ /* 0x020fc800078e0002 */
[----:B------:R-:W-:Y:S02]  /*0580*/  @!P4 IMAD.MOV.U32 R10, RZ, RZ, R4 ;  /* 0x000000ffff0ac224 */ /* 0x000fe400078e0004 */
[----:B------:R-:W-:Y:S01]  /*0590*/  @!P4 IMAD.MOV.U32 R14, RZ, RZ, R5 ;  /* 0x000000ffff0ec224 */ /* 0x000fe200078e0005 */
[----:B--2---:R-:W-:Y:S02]  /*05a0*/  @!UP0 ULEA UR6, UR7, UR6, 0x18 ;  /* 0x0000000607068291 */ /* 0x004fe4000f8ec03f */
[----:B------:R0:W-:Y:S01]  /*05b0*/  STL [R1+0x200], R10 ;  /* 0x0002000a01007387 */ /* 0x0001e20000100800 */
[----:B------:R-:W-:-:S03]  /*05c0*/  VOTEU.ALL UP0, P0 ;  /* 0x00000000003f7886 */ /* 0x000fc60000000000 */
[----:B------:R0:W-:Y:S04]  /*05d0*/  STL [R1+0x1f8], R14 ;  /* 0x0001f80e01007387 */ /* 0x0001e80000100800 */
[----:B------:R-:W1:Y:S02]  /*05e0*/  FENCE.VIEW.ASYNC.S ;  /* 0x00000000000073c6 */ /* 0x000e640000000000 */
[----:B-1----:R0:W3:Y:S01]  /*05f0*/  @!UP0 SYNCS.EXCH.64 URZ, [UR6+0x50], UR4 ;  /* 0x00005004063f85b2 */ /* 0x0020e20008000100 */
[----:B------:R0:W3:Y:S01]  /*0600*/  @!UP1 SYNCS.EXCH.64 URZ, [UR6+0x58], UR4 ;  /* 0x00005804063f95b2 */ /* 0x0000e20008000100 */
[----:B------:R-:W-:Y:S01]  /*0610*/  NOP ;  /* 0x0000000000007918 */ /* 0x000fe20000000000 */
[----:B---34-:R-:W-:Y:S06]  /*0620*/  BAR.SYNC.DEFER_BLOCKING 0x0 ;  /* 0x0000000000007b1d */ /* 0x018fec0000010000 */
[----:B0-----:R-:W-:Y:S05]  /*0630*/  @!P1 BRA `(.L_x_3) ;  /* 0x00000184006c9947 */ /* 0x001fea0003800000 */
[----:B------:R-:W-:-:S06]  /*0640*/  UISETP.GT.U32.AND UP0, UPT, UR10, 0x1, UPT ;  /* 0x000000010a00788c */ /* 0x000fcc000bf04070 */
[----:B------:R-:W-:-:S13]  /*0650*/  PLOP3.LUT P0, PT, PT, PT, UP0, 0x80, 0x0 ;  /* 0x000000000000781c */ /* 0x000fda0003f0f008 */
[----:B------:R-:W-:Y:S05]  /*0660*/  @P0 EXIT ;  /* 0x000000000000094d */ /* 0x000fea0003800000 */
[----:B------:R-:W-:Y:S01]  /*0670*/  IMAD.MOV.U32 R5, RZ, RZ, -0x1 ;  /* 0xffffffffff057424 */ /* 0x000fe200078e00ff */
[----:B------:R-:W-:Y:S01]  /*0680*/  ULDC.64 UR4, c[0x0][0x650] ;  /* 0x0001940000047ab9 */ /* 0x000fe20000000a00 */
[----:B------:R-:W-:Y:S01]  /*0690*/  IMAD.MOV.U32 R6, RZ, RZ, -0x1 ;  /* 0xffffffffff067424 */ /* 0x000fe200078e00ff */
[----:B------:R-:W-:Y:S01]  /*06a0*/  ISETP.GE.U32.AND P0, PT, R10, UR4, PT ;  /* 0x000000040a007c0c */ /* 0x000fe2000bf06070 */
[----:B------:R-:W-:Y:S01]  /*06b0*/  UMOV UR4, 0xffffffff ;  /* 0xffffffff00047882 */ /* 0x000fe20000000000 */
[----:B------:R0:W-:Y:S01]  /*06c0*/  STL [R1+0x210], R5 ;  /* 0x0002100501007387 */ /* 0x0001e20000100800 */
[----:B------:R-:W-:Y:S02]  /*06d0*/  PRMT R4, RZ, 0x7610, R4 ;  /* 0x00007610ff047816 */ /* 0x000fe40000000004 */
[----:B------:R-:W-:Y:S01]  /*06e0*/  ISETP.GE.U32.AND.EX P0, PT, R14, UR5, PT, P0 ;  /* 0x000000050e007c0c */ /* 0x000fe2000bf06100 */
[----:B------:R1:W-:Y:S01]  /*06f0*/  STL [R1+0x214], R6 ;  /* 0x0002140601007387 */ /* 0x0003e20000100800 */
[----:B0-----:R-:W-:-:S05]  /*0700*/  IMAD.U32 R5, RZ, RZ, UR4 ;  /* 0x00000004ff057e24 */ /* 0x001fca000f8e00ff */
[----:B------:R1:W-:Y:S06]  /*0710*/  STL [R1+0x208], R5 ;  /* 0x0002080501007387 */ /* 0x0003ec0000100800 */
[----:B------:R-:W-:Y:S05]  /*0720*/  @P0 BRA `(.L_x_4) ;  /* 0x0000000400740947 */ /* 0x000fea0003800000 */
[----:B------:R-:W-:Y:S01]  /*0730*/  ULDC.64 UR12, c[0x0][0x628] ;  /* 0x00018a00000c7ab9 */ /* 0x000fe20000000a00 */
[----:B------:R-:W0:Y:S01]  /*0740*/  LDC.64 R12, c[0x0][0x620] ;  /* 0x00018800ff0c7b82 */ /* 0x000e220000000a00 */
[----:B------:R-:W-:Y:S01]  /*0750*/  ISETP.NE.U32.AND P0, PT, RZ, UR12, PT ;  /* 0x0000000cff007c0c */ /* 0x000fe2000bf05070 */
[----:B------:R-:W-:Y:S01]  /*0760*/  ULDC UR11, c[0x0][0x630] ;  /* 0x00018c00000b7ab9 */ /* 0x000fe20000000800 */
[----:B------:R-:W-:Y:S02]  /*0770*/  R2UR UR4, R10 ;  /* 0x000000000a0472ca */ /* 0x000fe400000e0000 */
[----:B------:R-:W-:Y:S02]  /*0780*/  ISETP.NE.AND.EX P0, PT, RZ, UR13, PT, P0 ;  /* 0x0000000dff007c0c */ /* 0x000fe4000bf05300 */
[----:B------:R-:W-:-:S11]  /*0790*/  R2UR UR5, R14 ;  /* 0x000000000e0572ca */ /* 0x000fd600000e0000 */
[----:B------:R-:W-:Y:S05]  /*07a0*/  @!P0 BRA `(.L_x_5) ;  /* 0x0000000000308947 */ /* 0x000fea0003800000 */
[----:B------:R-:W-:Y:S01]  /*07b0*/  R2UR UR4, R10 ;  /* 0x000000000a0472ca */ /* 0x000fe200000e0000 */
[----:B------:R-:W-:Y:S01]  /*07c0*/  ULDC UR8, c[0x0][0x634] ;  /* 0x00018d0000087ab9 */ /* 0x000fe20000000800 */
[----:B------:R-:W-:-:S11]  /*07d0*/  R2UR UR10, R14 ;  /* 0x000000000e0a72ca */ /* 0x000fd600000e0000 */
[----:B------:R-:W-:-:S04]  /*07e0*/  UIADD3 UR8, UP0, UR4, UR8, URZ ;  /* 0x0000000804087290 */ /* 0x000fc8000ff1e03f */
[----:B------:R-:W-:-:S04]  /*07f0*/  UIADD3.X UR10, URZ, UR10, URZ, UP0, !UPT ;  /* 0x0000000a3f0a7290 */ /* 0x000fc800087fe43f */
[----:B------:R-:W-:-:S04]  /*0800*/  UIMAD.WIDE.U32 UR4, UR10, UR12, URZ ;  /* 0x0000000c0a0472a5 */ /* 0x000fc8000f8e003f */
[----:B------:R-:W-:Y:S02]  /*0810*/  UIMAD.WIDE.U32 UR6, UP0, UR8, UR13, UR4 ;  /* 0x0000000d080672a5 */ /* 0x000fe4000f800004 */
[----:B------:R-:W-:Y:S02]  /*0820*/  UIMAD.WIDE.U32 UR4, UR8, UR12, URZ ;  /* 0x0000000c080472a5 */ /* 0x000fe4000f8e003f */
[----:B------:R-:W-:Y:S02]  /*0830*/  UIADD3.X UR9, URZ, URZ, URZ, UP0, !UPT ;  /* 0x0000003f3f097290 */ /* 0x000fe400087fe43f */
[----:B------:R-:W-:Y:S01]  /*0840*/  UIADD3 URZ, UP0, UR5, UR6, URZ ;  /* 0x00000006053f7290 */ /* 0x000fe2000ff1e03f */
[----:B------:R-:W-:-:S03]  /*0850*/  UMOV UR8, UR7 ;  /* 0x0000000700087c82 */ /* 0x000fc60008000000 */
[----:B------:R-:W-:-:S12]  /*0860*/  UIMAD.WIDE.U32.X UR4, UR10, UR13, UR8, UP0 ;  /* 0x0000000d0a0472a5 */ /* 0x000fd800080e0408 */
.L_x_5:
[----:B------:R-:W-:Y:S01]  /*0870*/  USHF.R.U64 UR6, UR4, UR11, UR5 ;  /* 0x0000000b04067299 */ /* 0x000fe20008001205 */
[----:B------:R-:W2:Y:S01]  /*0880*/  LDC R8, c[0x0][0x618] ;  /* 0x00018600ff087b82 */ /* 0x000ea20000000800 */
[----:B------:R-:W-:Y:S01]  /*0890*/  USHF.R.U32.HI UR4, URZ, UR11, UR5 ;  /* 0x0000000b3f047299 */ /* 0x000fe20008011605 */
[----:B------:R-:W-:Y:S01]  /*08a0*/  I2FP.F32.U32 R3, R2 ;  /* 0x0000000200037245 */ /* 0x000fe20000201000 */
[----:B------:R-:W-:Y:S01]  /*08b0*/  IMAD.MOV.U32 R4, RZ, RZ, R10 ;  /* 0x000000ffff047224 */ /* 0x000fe200078e000a */
[----:B------:R-:W-:Y:S01]  /*08c0*/  ULDC UR5, c[0x0][0x150] ;  /* 0x0000540000057ab9 */ /* 0x000fe20000000800 */
[----:B------:R-:W-:Y:S01]  /*08d0*/  IADD3 R9, P0, RZ, -UR6, RZ ;  /* 0x80000006ff097c10 */ /* 0x000fe2000ff1e0ff */
[----:B-1----:R-:W-:Y:S02]  /*08e0*/  IMAD.MOV.U32 R5, RZ, RZ, R14 ;  /* 0x000000ffff057224 */ /* 0x002fe400078e000e */
[----:B------:R-:W-:Y:S01]  /*08f0*/  FMUL R3, R3, UR5 ;  /* 0x0000000503037c20 */ /* 0x000fe20008400000 */
[----:B------:R-:W1:Y:S01]  /*0900*/  LDC.64 R18, c[0x0][0x640] ;  /* 0x00019000ff127b82 */ /* 0x000e620000000a00 */
[----:B------:R-:W-:Y:S01]  /*0910*/  IMAD.X R11, RZ, RZ, ~UR4, P0 ;  /* 0x80000004ff0b7e24 */ /* 0x000fe200080e06ff */
[----:B------:R-:W-:Y:S01]  /*0920*/  ULDC UR4, c[0x0][0x154] ;  /* 0x0000550000047ab9 */ /* 0x000fe20000000800 */
[----:B0-----:R-:W-:-:S02]  /*0930*/  IMAD.WIDE.U32 R4, R9, R12, R4 ;  /* 0x0000000c09047225 */ /* 0x001fc400078e0004 */
[----:B------:R-:W0:Y:S02]  /*0940*/  F2I.U32.TRUNC.NTZ R3, R3 ;  /* 0x0000000300037305 */ /* 0x000e24000020f000 */
[----:B------:R-:W-:Y:S01]  /*0950*/  IMAD R6, R11, R12, RZ ;  /* 0x0000000c0b067224 */ /* 0x000fe200078e02ff */
[----:B------:R-:W3:Y:S03]  /*0960*/  LDC R10, c[0x0][0x608] ;  /* 0x00018200ff0a7b82 */ /* 0x000ee60000000800 */
[----:B------:R-:W-:-:S04]  /*0970*/  IMAD R9, R9, R13, R6 ;  /* 0x0000000d09097224 */ /* 0x000fc800078e0206 */
[----:B------:R-:W-:Y:S01]  /*0980*/  IMAD.IADD R5, R5, 0x1, R9 ;  /* 0x0000000105057824 */ /* 0x000fe200078e0209 */
[----:B------:R-:W4:Y:S01]  /*0990*/  LDC R7, c[0x0][0x144] ;  /* 0x00005100ff077b82 */ /* 0x000f220000000800 */
[----:B------:R-:W-:Y:S02]  /*09a0*/  IMAD.MOV.U32 R9, RZ, RZ, 0x1 ;  /* 0x00000001ff097424 */ /* 0x000fe400078e00ff */
[----:B0-----:R-:W-:Y:S01]  /*09b0*/  IMAD.MOV R6, RZ, RZ, -R3 ;  /* 0x000000ffff067224 */ /* 0x001fe200078e0a03 */
[----:B--2---:R-:W-:Y:S02]  /*09c0*/  SHF.R.U64 R12, R4, R8, R5 ;  /* 0x00000008040c7219 */ /* 0x004fe40000001205 */
[----:B------:R-:W-:Y:S02]  /*09d0*/  I2FP.F32.U32 R4, R0 ;  /* 0x0000000000047245 */ /* 0x000fe40000201000 */
[----:B------:R-:W0:Y:S01]  /*09e0*/  LDC R14, c[0x0][0x658] ;  /* 0x00019600ff0e7b82 */ /* 0x000e220000000800 */
[----:B-1----:R-:W-:-:S02]  /*09f0*/  ISETP.NE.U32.AND P0, PT, R18, RZ, PT ;  /* 0x000000ff1200720c */ /* 0x002fc40003f05070 */
[----:B------:R-:W-:Y:S01]  /*0a00*/  FMUL R4, R4, UR4 ;  /* 0x0000000404047c20 */ /* 0x000fe20008400000 */
[----:B------:R-:W-:Y:S01]  /*0a10*/  SHF.R.U32.HI R3, RZ, R8, R5 ;  /* 0x00000008ff037219 */ /* 0x000fe20000011605 */
[----:B------:R-:W-:Y:S01]  /*0a20*/  IMAD.MOV.U32 R5, RZ, RZ, -0x1 ;  /* 0xffffffffff057424 */ /* 0x000fe200078e00ff */
[----:B------:R-:W-:Y:S01]  /*0a30*/  ISETP.NE.AND.EX P0, PT, R19, RZ, PT, P0 ;  /* 0x000000ff1300720c */ /* 0x000fe20003f05300 */
[----:B------:R1:W2:Y:S01]  /*0a40*/  F2I.U32.TRUNC.NTZ R11, R4 ;  /* 0x00000004000b7305 */ /* 0x0002a2000020f000 */
[----:B------:R-:W1:Y:S01]  /*0a50*/  LDC R13, c[0x0][0x148] ;  /* 0x00005200ff0d7b82 */ /* 0x000e620000000800 */
[-CC-:B---3--:R-:W-:Y:S02]  /*0a60*/  SHF.R.U64 R23, R12, R10.reuse, R3.reuse ;  /* 0x0000000a0c177219 */ /* 0x188fe40000001203 */
[----:B------:R-:W-:-:S05]  /*0a70*/  SHF.R.U32.HI R3, RZ, R10, R3 ;  /* 0x0000000aff037219 */ /* 0x000fca0000011603 */
[----:B------:R-:W3:Y:S01]  /*0a80*/  LDC R17, c[0x0][0x600] ;  /* 0x00018000ff117b82 */ /* 0x000ee20000000800 */
[----:B----4-:R-:W-:-:S07]  /*0a90*/  IMAD R8, R7, R6, R2 ;  /* 0x0000000607087224 */ /* 0x010fce00078e0202 */
[----:B------:R-:W4:Y:S01]  /*0aa0*/  LDC R16, c[0x0][0x648] ;  /* 0x00019200ff107b82 */ /* 0x000f220000000800 */
[-C--:B0-----:R-:W-:Y:S02]  /*0ab0*/  SHF.L.U32 R2, R5, R14.reuse, RZ ;  /* 0x0000000e05027219 */ /* 0x081fe400000006ff */
[--C-:B------:R-:W-:Y:S02]  /*0ac0*/  SHF.R.U64 R22, R23, R14, R3.reuse ;  /* 0x0000000e17167219 */ /* 0x100fe40000001203 */
[----:B------:R-:W-:Y:S02]  /*0ad0*/  LOP3.LUT R10, RZ, R2, RZ, 0x33, !PT ;  /* 0x00000002ff0a7212 */ /* 0x000fe400078e33ff */
[-C--:B------:R-:W-:Y:S01]  /*0ae0*/  SHF.R.U32.HI R3, RZ, R14.reuse, R3 ;  /* 0x0000000eff037219 */ /* 0x080fe20000011603 */
[----:B------:R-:W0:Y:S01]  /*0af0*/  LDC R21, c[0x0][0x638] ;  /* 0x00018e00ff157b82 */ /* 0x000e220000000800 */
[----:B------:R-:W-:Y:S01]  /*0b00*/  SHF.L.U32 R9, R9, R14, RZ ;  /* 0x0000000e09097219 */ /* 0x000fe200000006ff */
[----:B------:R-:W-:-:S06]  /*0b10*/  IMAD.MOV.U32 R2, RZ, RZ, R22 ;  /* 0x000000ffff027224 */ /* 0x000fcc00078e0016 */
[----:B------:R-:W0:Y:S01]  /*0b20*/  LDC R20, c[0x0][0x610] ;  /* 0x00018400ff147b82 */ /* 0x000e220000000800 */
[----:B-12---:R-:W-:Y:S05]  /*0b30*/  @!P0 BRA `(.L_x_6) ;  /* 0x0000000000288947 */ /* 0x006fea0003800000 */
[----:B------:R-:W1:Y:S02]  /*0b40*/  LDC R7, c[0x0][0x64c] ;  /* 0x00019300ff077b82 */ /* 0x000e640000000800 */
[----:B-1----:R-:W-:-:S05]  /*0b50*/  IADD3 R7, P0, R22, R7, RZ ;  /* 0x0000000716077210 */ /* 0x002fca0007f1e0ff */
[----:B------:R-:W-:-:S04]  /*0b60*/  IMAD.X R15, RZ, RZ, R3, P0 ;  /* 0x000000ffff0f7224 */ /* 0x000fc800000e0603 */
[----:B------:R-:W-:-:S04]  /*0b70*/  IMAD.WIDE.U32 R2, R15, R18, RZ ;  /* 0x000000120f027225 */ /* 0x000fc800078e00ff */
[----:B------:R-:W-:-:S04]  /*0b80*/  IMAD.WIDE.U32 R4, P0, R7, R19, R2 ;  /* 0x0000001307047225 */ /* 0x000fc80007800002 */
[----:B------:R-:W-:-:S04]  /*0b90*/  IMAD.WIDE.U32 R2, R7, R18, RZ ;  /* 0x0000001207027225 */ /* 0x000fc800078e00ff */
[----:B------:R-:W-:Y:S01]  /*0ba0*/  IMAD.X R7, RZ, RZ, RZ, P0 ;  /* 0x000000ffff077224 */ /* 0x000fe200000e06ff */
[----:B------:R-:W-:Y:S01]  /*0bb0*/  IADD3 RZ, P0, R3, R4, RZ ;  /* 0x0000000403ff7210 */ /* 0x000fe20007f1e0ff */
[----:B------:R-:W-:-:S04]  /*0bc0*/  IMAD.MOV.U32 R6, RZ, RZ, R5 ;  /* 0x000000ffff067224 */ /* 0x000fc800078e0005 */
[----:B------:R-:W-:-:S08]  /*0bd0*/  IMAD.WIDE.U32.X R2, R15, R19, R6, P0 ;  /* 0x000000130f027225 */ /* 0x000fd000000e0406 */
.L_x_6:
[----:B----4-:R-:W-:Y:S01]  /*0be0*/  SHF.R.U64 R2, R2, R16, R3 ;  /* 0x0000001002027219 */ /* 0x010fe20000001203 */
[----:B---3--:R-:W-:Y:S01]  /*0bf0*/  VIADD R3, R17, 0xffffffff ;  /* 0xffffffff11037836 */ /* 0x008fe20000000000 */
[----:B------:R-:W-:Y:S01]  /*0c00*/  LOP3.LUT R10, R23, R10, RZ, 0xc0, !PT ;  /* 0x0000000a170a7212 */ /* 0x000fe200078ec0ff */
[----:B------:R-:W-:Y:S02]  /*0c10*/  IMAD.MOV R11, RZ, RZ, -R11 ;  /* 0x000000ffff0b7224 */ /* 0x000fe400078e0a0b */
[----:B------:R-:W-:Y:S01]  /*0c20*/  IMAD.MOV R4, RZ, RZ, -R2 ;  /* 0x000000ffff047224 */ /* 0x000fe200078e0a02 */
[----:B------:R-:W-:Y:S01]  /*0c30*/  LOP3.LUT R3, R12, R3, RZ, 0xc0, !PT ;  /* 0x000000030c037212 */ /* 0x000fe200078ec0ff */
[----:B------:R-:W-:Y:S02]  /*0c40*/  @P4 IMAD R8, R13, R11, R0 ;  /* 0x0000000b0d084224 */ /* 0x000fe400078e0200 */
[----:B------:R-:W-:Y:S02]  /*0c50*/  IMAD R9, R9, R2, R10 ;  /* 0x0000000209097224 */ /* 0x000fe400078e020a */
[----:B0-----:R-:W-:-:S02]  /*0c60*/  IMAD R0, R4, R21, R22 ;  /* 0x0000001504007224 */ /* 0x001fc400078e0216 */
[----:B------:R-:W-:Y:S02]  /*0c70*/  IMAD R8, R9, R20, R8 ;  /* 0x0000001409087224 */ /* 0x000fe400078e0208 */
[----:B------:R-:W-:Y:S02]  /*0c80*/  IMAD R3, R0, R17, R3 ;  /* 0x0000001100037224 */ /* 0x000fe400078e0203 */
[----:B------:R-:W-:-:S03]  /*0c90*/  IMAD.MOV.U32 R4, RZ, RZ, 0x1 ;  /* 0x00000001ff047424 */ /* 0x000fc600078e00ff */
[----:B------:R-:W-:Y:S02]  /*0ca0*/  SEL R0, R3, R8, !P4 ;  /* 0x0000000803007207 */ /* 0x000fe40006000000 */
[----:B------:R-:W-:-:S03]  /*0cb0*/  SEL R2, R8, R3, !P4 ;  /* 0x0000000308027207 */ /* 0x000fc60006000000 */
[----:B------:R0:W-:Y:S04]  /*0cc0*/  STL [R1+0x214], R0 ;  /* 0x0002140001007387 */ /* 0x0001e80000100800 */
[----:B------:R2:W-:Y:S01]  /*0cd0*/  STL [R1+0x210], R2 ;  /* 0x0002100201007387 */ /* 0x0005e20000100800 */
[----:B0-----:R-:W-:-:S05]  /*0ce0*/  IMAD.U32 R0, RZ, RZ, UR6 ;  /* 0x00000006ff007e24 */ /* 0x001fca000f8e00ff */
[----:B------:R2:W-:Y:S02]  /*0cf0*/  STL [R1+0x208], R0 ;  /* 0x0002080001007387 */ /* 0x0005e40000100800 */
.L_x_4:
[----:B------:R-:W-:-:S08]  /*0d00*/  NOP ;  /* 0x0000000000007918 */ /* 0x000fd00000000000 */
[----:B------:R-:W0:Y:S02]  /*0d10*/  USETMAXREG.TRY_ALLOC.CTAPOOL UP0, 0xe8 ;  /* 0x000000e8000079c8 */ /* 0x000e240008000600 */
[----:B0-----:R-:W-:-:S13]  /*0d20*/  PLOP3.LUT P0, PT, PT, PT, UP0, 0x80, 0x0 ;  /* 0x000000000000781c */ /* 0x001fda0003f0f008 */
[----:B------:R-:W-:Y:S05]  /*0d30*/  @!P0 BRA `(.L_x_4) ;  /* 0xfffffffc00f08947 */ /* 0x000fea000383ffff */
[----:B------:R-:W-:Y:S01]  /*0d40*/  ULDC.64 UR4, c[0x0][0x598] ;  /* 0x0001660000047ab9 */ /* 0x000fe20000000a00 */
[----:B------:R-:W-:Y:S01]  /*0d50*/  ULDC.64 UR52, c[0x0][0x208] ;  /* 0x0000820000347ab9 */ /* 0x000fe20000000a00 */
[----:B------:R-:W-:-:S04]  /*0d60*/  ISETP.NE.U32.AND P0, PT, RZ, UR4, PT ;  /* 0x00000004ff007c0c */ /* 0x000fc8000bf05070 */
[----:B------:R-:W-:-:S13]  /*0d70*/  ISETP.NE.AND.EX P0, PT, RZ, UR5, PT, P0 ;  /* 0x00000005ff007c0c */ /* 0x000fda000bf05300 */
[----:B------:R-:W-:Y:S05]  /*0d80*/  @!P0 BRA `(.L_x_7) ;  /* 0x0000000000208947 */ /* 0x000fea0003800000 */
[----:B--2---:R-:W0:Y:S02]  /*0d90*/  LDC.64 R2, c[0x0][0x598] ;  /* 0x00016600ff027b82 */ /* 0x004e240000000a00 */
[----:B0-----:R-:W2:Y:S02]  /*0da0*/  LDG.E.64 R2, desc[UR52][R2.64] ;  /* 0x0000003402027981 */ /* 0x001ea4000c1e1b00 */
[----:B--2---:R-:W-:-:S04]  /*0db0*/  ISETP.NE.U32.AND P0, PT, R2, RZ, PT ;  /* 0x000000ff0200720c */ /* 0x004fc80003f05070 */
[----:B------:R-:W-:-:S13]  /*0dc0*/  ISETP.NE.AND.EX P0, PT, R3, RZ, PT, P0 ;  /* 0x000000ff0300720c */ /* 0x000fda0003f05300 */
[----:B------:R-:W-:Y:S05]  /*0dd0*/  @!P0 BRA `(.L_x_7) ;  /* 0x00000000000c8947 */ /* 0x000fea0003800000 */
[----:B------:R-:W2:Y:S02]  /*0de0*/  LD.E R2, desc[UR52][R2.64] ;  /* 0x0000003402027980 */ /* 0x000ea4000c101900 */
[----:B--2---:R-:W-:Y:S01]  /*0df0*/  R2UR UR4, R2 ;  /* 0x00000000020472ca */ /* 0x004fe200000e0000 */
[----:B------:R-:W-:-:S14]  /*0e00*/  BRA `(.L_x_8) ;  /* 0x0000000000247947 */ /* 0x000fdc0003800000 */
.L_x_7:
[----:B------:R-:W-:Y:S02]  /*0e10*/  ULDC.64 UR4, c[0x0][0x588] ;  /* 0x0001620000047ab9 */ /* 0x000fe40000000a00 */
[----:B------:R-:W-:-:S04]  /*0e20*/  ISETP.NE.U32.AND P0, PT, RZ, UR4, PT ;  /* 0x00000004ff007c0c */ /* 0x000fc8000bf05070 */
[----:B------:R-:W-:-:S13]  /*0e30*/  ISETP.NE.AND.EX P0, PT, RZ, UR5, PT, P0 ;  /* 0x00000005ff007c0c */ /* 0x000fda000bf05300 */
[----:B------:R-:W-:Y:S05]  /*0e40*/  @!P0 BRA `(.L_x_9) ;  /* 0x0000000000108947 */ /* 0x000fea0003800000 */
[----:B--2---:R-:W0:Y:S02]  /*0e50*/  LDC.64 R2, c[0x0][0x588] ;  /* 0x00016200ff027b82 */ /* 0x004e240000000a00 */
[----:B0-----:R-:W2:Y:S02]  /*0e60*/  LDG.E R2, desc[UR52][R2.64] ;  /* 0x0000003402027981 */ /* 0x001ea4000c1e1900 */
[----:B--2---:R-:W-:Y:S01]  /*0e70*/  R2UR UR4, R2 ;  /* 0x00000000020472ca */ /* 0x004fe200000e0000 */
[----:B------:R-:W-:-:S14]  /*0e80*/  BRA `(.L_x_8) ;  /* 0x0000000000047947 */ /* 0x000fdc0003800000 */
.L_x_9:
[----:B------:R-:W-:-:S05]  /*0e90*/  ULDC UR4, c[0x0][0x580] ;  /* 0x0001600000047ab9 */ /* 0x000fca0000000800 */
.L_x_8:
[----:B------:R-:W-:Y:S02]  /*0ea0*/  ULDC.64 UR6, c[0x0][0x5a0] ;  /* 0x0001680000067ab9 */ /* 0x000fe40000000a00 */
        /* <DEDUP_REMOVED lines=11> */
.L_x_10:
        /* <DEDUP_REMOVED lines=8> */
.L_x_12:
[----:B------:R-:W-:-:S05]  /*0fe0*/  ULDC UR5, c[0x0][0x584] ;  /* 0x0001610000057ab9 */ /* 0x000fca0000000800 */
.L_x_11:
[----:B------:R-:W-:-:S13]  /*0ff0*/  LOP3.LUT P0, RZ, R4, 0xff, RZ, 0xc0, !PT ;  /* 0x000000ff04ff7812 */ /* 0x000fda000780c0ff */
[----:B------:R-:W-:Y:S05]  /*1000*/  @!P0 EXIT ;  /* 0x000000000000894d */ /* 0x000fea0003800000 */
[----:B--2---:R-:W2:Y:S01]  /*1010*/  LDL R0, [R1+0x1f4] ;  /* 0x0001f40001007983 */ /* 0x004ea20000100800 */
[----:B------:R-:W-:Y:S02]  /*1020*/  ULDC UR6, c[0x0][0x28c] ;  /* 0x0000a30000067ab9 */ /* 0x000fe40000000800 */
[----:B------:R-:W-:-:S04]  /*1030*/  UIADD3 UR6, UR6, 0x7f, URZ ;  /* 0x0000007f06067890 */ /* 0x000fc8000fffe03f */
[----:B------:R-:W-:-:S04]  /*1040*/  USHF.R.S32.HI UR7, URZ, 0x1f, UR6 ;  /* 0x0000001f3f077899 */ /* 0x000fc80008011406 */
[----:B------:R-:W-:Y:S01]  /*1050*/  ULEA.HI UR7, UR7, UR6, URZ, 0x7 ;  /* 0x0000000607077291 */ /* 0x000fe2000f8f383f */
[----:B--2---:R-:W-:-:S13]  /*1060*/  R2UR UR8, R0 ;  /* 0x00000000000872ca */ /* 0x004fda00000e0000 */
[----:B------:R-:W-:Y:S02]  /*1070*/  ULOP3.LUT UR6, UR8, 0x1, URZ, 0xfc, !UPT ;  /* 0x0000000108067892 */ /* 0x000fe4000f8efc3f */
[----:B------:R-:W-:-:S03]  /*1080*/  USHF.R.S32.HI UR8, URZ, 0x7, UR7 ;  /* 0x000000073f087899 */ /* 0x000fc60008011407 */
[----:B------:R-:W-:Y:S01]  /*1090*/  UMOV UR7, URZ ;  /* 0x0000003f00077c82 */ /* 0x000fe20008000000 */
[----:B------:R-:W-:Y:S01]  /*10a0*/  IMAD.U32 R0, RZ, RZ, UR6 ;  /* 0x00000006ff007e24 */ /* 0x000fe2000f8e00ff */
[----:B------:R-:W-:Y:S01]  /*10b0*/  UMOV UR6, URZ ;  /* 0x0000003f00067c82 */ /* 0x000fe20008000000 */
[----:B------:R-:W-:Y:S02]  /*10c0*/  IMAD.U32 R3, RZ, RZ, UR8 ;  /* 0x00000008ff037e24 */ /* 0x000fe4000f8e00ff */
[----:B------:R-:W-:Y:S01]  /*10d0*/  IMAD.U32 R2, RZ, RZ, UR6 ;  /* 0x00000006ff027e24 */ /* 0x000fe2000f8e00ff */
[----:B------:R0:W-:Y:S04]  /*10e0*/  STL [R1+0x1f0], R0 ;  /* 0x0001f00001007387 */ /* 0x0001e80000100800 */
[----:B------:R2:W-:Y:S01]  /*10f0*/  STL [R1+0x20c], R3 ;  /* 0x00020c0301007387 */ /* 0x0005e20000100800 */
[----:B0-----:R-:W-:-:S05]  /*1100*/  IMAD.U32 R0, RZ, RZ, UR7 ;  /* 0x00000007ff007e24 */ /* 0x001fca000f8e00ff */
[----:B------:R2:W-:Y:S04]  /*1110*/  STL [R1+0x204], R0 ;  /* 0x0002040001007387 */ /* 0x0005e80000100800 */
[----:B------:R2:W-:Y:S02]  /*1120*/  STL [R1+0x1fc], R2 ;  /* 0x0001fc0201007387 */ /* 0x0005e40000100800 */
.L_x_389:
[----:B--2---:R-:W2:Y:S01]  /*1130*/  LDL R3, [R1+0x1fc] ;  /* 0x0001fc0001037983 */ /* 0x004ea20000100800 */
[----:B0-----:R-:W0:Y:S03]  /*1140*/  LDC R2, c[0x0][0x28c] ;  /* 0x0000a300ff027b82 */ /* 0x001e260000000800 */
[----:B------:R-:W-:Y:S04]  /*1150*/  STL [R1+0x1ec], RZ ;  /* 0x0001ecff01007387 */ /* 0x000fe80000100800 */
        /* <DEDUP_REMOVED lines=50> */
[----:B------:R-:W-:Y:S01]  /*1480*/  STL [R1+0x120], RZ ;  /* 0x000120ff01007387 */ /* 0x000fe20000100800 */
[----:B------:R-:W3:Y:S03]  /*1490*/  S2R R0, SR_TID.X ;  /* 0x0000000000007919 */ /* 0x000ee60000002100 */
        /* <DEDUP_REMOVED lines=29> */
[----:B---3--:R-:W-:-:S03]  /*1670*/  LOP3.LUT R0, R0, 0x80, RZ, 0xc0, !PT ;  /* 0x0000008000007812 */ /* 0x008fc600078ec0ff */
[----:B------:R-:W-:Y:S04]  /*1680*/  STL [R1+0xa8], RZ ;  /* 0x0000a8ff01007387 */ /* 0x000fe80000100800 */
[----:B------:R-:W-:Y:S04]  /*1690*/  STL [R1+0xa4], RZ ;  /* 0x0000a4ff01007387 */ /* 0x000fe80000100800 */
[----:B------:R-:W-:Y:S04]  /*16a0*/  STL [R1+0xa0], RZ ;  /* 0x0000a0ff01007387 */ /* 0x000fe80000100800 */
[----:B------:R-:W-:Y:S01]  /*16b0*/  STL [R1+0x9c], RZ ;  /* 0x00009cff01007387 */ /* 0x000fe20000100800 */
[----:B------:R-:W-:-:S03]  /*16c0*/  SHF.R.U32.HI R0, RZ, 0x7, R0 ;  /* 0x00000007ff007819 */ /* 0x000fc60000011600 */
        /* <DEDUP_REMOVED lines=9> */
[----:B------:R-:W3:Y:S04]  /*1760*/  SHFL.IDX PT, R0, R0, RZ, 0x1f ;  /* 0x00001fff00007589 */ /* 0x000ee800000e0000 */
        /* <DEDUP_REMOVED lines=21> */
[----:B---3--:R-:W-:-:S03]  /*18c0*/  R2UR UR8, R0 ;  /* 0x00000000000872ca */ /* 0x008fc600000e0000 */
[----:B------:R-:W-:Y:S01]  /*18d0*/  STL [R1+0x20], RZ ;  /* 0x000020ff01007387 */ /* 0x000fe20000100800 */
[----:B------:R-:W-:-:S03]  /*18e0*/  IMAD.MOV.U32 R0, RZ, RZ, RZ ;  /* 0x000000ffff007224 */ /* 0x000fc600078e00ff */
[----:B------:R-:W-:Y:S04]  /*18f0*/  STL [R1+0x1c], RZ ;  /* 0x00001cff01007387 */ /* 0x000fe80000100800 */
[----:B------:R-:W-:Y:S04]  /*1900*/  STL [R1+0x18], RZ ;  /* 0x000018ff01007387 */ /* 0x000fe80000100800 */
[----:B------:R-:W-:Y:S04]  /*1910*/  STL [R1+0x14], RZ ;  /* 0x000014ff01007387 */ /* 0x000fe80000100800 */
[----:B------:R-:W-:Y:S04]  /*1920*/  STL [R1+0x10], RZ ;  /* 0x000010ff01007387 */ /* 0x000fe80000100800 */
[----:B------:R-:W-:Y:S04]  /*1930*/  STL [R1+0xc], RZ ;  /* 0x00000cff01007387 */ /* 0x000fe80000100800 */
[----:B------:R-:W-:Y:S04]  /*1940*/  STL [R1+0x8], RZ ;  /* 0x000008ff01007387 */ /* 0x000fe80000100800 */
[----:B------:R-:W-:Y:S04]  /*1950*/  STL [R1+0x4], RZ ;  /* 0x000004ff01007387 */ /* 0x000fe80000100800 */
[----:B------:R-:W-:Y:S04]  /*1960*/  STL [R1], RZ ;  /* 0x000000ff01007387 */ /* 0x000fe80000100800 */
[----:B------:R3:W-:Y:S04]  /*1970*/  STL [R1+0x218], R0 ;  /* 0x0002180001007387 */ /* 0x0007e80000100800 */
[----:B---3--:R-:W3:Y:S01]  /*1980*/  LDL R0, [R1+0x204] ;  /* 0x0002040001007983 */ /* 0x008ee20000100800 */
[----:B----4-:R-:W4:Y:S01]  /*1990*/  S2UR UR10, SR_CgaCtaId ;  /* 0x00000000000a79c3 */ /* 0x010f220000008800 */
[----:B------:R-:W-:Y:S01]  /*19a0*/  ULEA.HI UR9, UR8, UR8, URZ, 0x1 ;  /* 0x0000000808097291 */ /* 0x000fe2000f8f083f */
[----:B------:R-:W-:-:S03]  /*19b0*/  UMOV UR58, 0x400 ;  /* 0x00000400003a7882 */ /* 0x000fc60000000000 */
[----:B------:R-:W-:-:S04]  /*19c0*/  ULOP3.LUT UR9, UR9, 0x7fffe, URZ, 0xc0, !UPT ;  /* 0x0007fffe09097892 */ /* 0x000fc8000f8ec03f */
[----:B------:R-:W-:Y:S01]  /*19d0*/  UIADD3 UR9, UR8, -UR9, URZ ;  /* 0x8000000908097290 */ /* 0x000fe2000fffe03f */
[----:B0-----:R-:W-:Y:S02]  /*19e0*/  ISETP.GE.AND P0, PT, R2, 0x1, PT ;  /* 0x000000010200780c */ /* 0x001fe40003f06270 */
[----:B---3--:R-:W-:Y:S02]  /*19f0*/  R2UR UR55, R0 ;  /* 0x00000000003772ca */ /* 0x008fe400000e0000 */
[----:B------:R0:W5:Y:S01]  /*1a00*/  LDL.LU R0, [R1+0x218] ;  /* 0x0002180001007983 */ /* 0x0001620000300800 */
[----:B----4-:R-:W-:-:S04]  /*1a10*/  ULEA UR58, UR10, UR58, 0x18 ;  /* 0x0000003a0a3a7291 */ /* 0x010fc8000f8ec03f */
[----:B------:R-:W-:-:S04]  /*1a20*/  ULEA UR9, UR9, UR58, 0xd ;  /* 0x0000003a09097291 */ /* 0x000fc8000f8e683f */
[----:B------:R-:W-:-:S04]  /*1a30*/  UIADD3 UR9, UR9, 0x100, URZ ;  /* 0x0000010009097890 */ /* 0x000fc8000fffe03f */
[----:B------:R-:W-:Y:S01]  /*1a40*/  USHF.R.U32.HI UR9, URZ, 0x4, UR9 ;  /* 0x000000043f097899 */ /* 0x000fe20008011609 */
[----:B--2---:R-:W-:Y:S01]  /*1a50*/  R2UR UR54, R3 ;  /* 0x00000000033672ca */ /* 0x004fe200000e0000 */
[----:B------:R-:W-:Y:S01]  /*1a60*/  UMOV UR59, URZ ;  /* 0x0000003f003b7c82 */ /* 0x000fe20008000000 */
[----:B------:R-:W-:Y:S01]  /*1a70*/  UMOV UR6, URZ ;  /* 0x0000003f00067c82 */ /* 0x000fe20008000000 */
[----:B------:R-:W-:Y:S01]  /*1a80*/  UMOV UR7, URZ ;  /* 0x0000003f00077c82 */ /* 0x000fe20008000000 */
[----:B------:R-:W-:Y:S01]  /*1a90*/  ULOP3.LUT UR61, UR9, 0x3fff, URZ, 0xc0, !UPT ;  /* 0x00003fff093d7892 */ /* 0x000fe2000f8ec03f */
[----:B------:R-:W-:Y:S02]  /*1aa0*/  CS2R R2, SRZ ;  /* 0x0000000000027805 */ /* 0x000fe4000001ff00 */
[----:B-1----:R-:W-:Y:S02]  /*1ab0*/  CS2R R4, SRZ ;  /* 0x0000000000047805 */ /* 0x002fe4000001ff00 */
[----:B------:R-:W-:-:S02]  /*1ac0*/  CS2R R6, SRZ ;  /* 0x0000000000067805 */ /* 0x000fc4000001ff00 */
[----:B------:R-:W-:Y:S02]  /*1ad0*/  CS2R R8, SRZ ;  /* 0x0000000000087805 */ /* 0x000fe4000001ff00 */
[----:B------:R-:W-:Y:S02]  /*1ae0*/  CS2R R10, SRZ ;  /* 0x00000000000a7805 */ /* 0x000fe4000001ff00 */
[----:B------:R-:W-:Y:S02]  /*1af0*/  CS2R R12, SRZ ;  /* 0x00000000000c7805 */ /* 0x000fe4000001ff00 */
[----:B------:R-:W-:Y:S02]  /*1b00*/  CS2R R14, SRZ ;  /* 0x00000000000e7805 */ /* 0x000fe4000001ff00 */
[----:B------:R-:W-:Y:S02]  /*1b10*/  CS2R R16, SRZ ;  /* 0x0000000000107805 */ /* 0x000fe4000001ff00 */
        /* <DEDUP_REMOVED lines=16> */
[----:B------:R-:W-:Y:S01]  /*1c20*/  CS2R R226, SRZ ;  /* 0x0000000000e27805 */ /* 0x000fe2000001ff00 */
[----:B------:R-:W-:Y:S01]  /*1c30*/  IMAD.MOV.U32 R228, RZ, RZ, RZ ;  /* 0x000000ffffe47224 */ /* 0x000fe200078e00ff */
        /* <DEDUP_REMOVED lines=87> */
[----:B------:R-:W-:Y:S01]  /*21b0*/  CS2R R30, SRZ ;  /* 0x00000000001e7805 */ /* 0x000fe2000001ff00 */
[----:B0-----:R-:W-:Y:S06]  /*21c0*/  @!P0 BRA `(.L_x_13) ;  /* 0x0000003400808947 */ /* 0x001fec0003800000 */
[----:B------:R-:W2:Y:S02]  /*21d0*/  LDL R227, [R1+0x1f0] ;  /* 0x0001f00001e37983 */ /* 0x000ea40000100800 */
[----:B--2---:R-:W-:-:S13]  /*21e0*/  R2UR UR6, R227 ;  /* 0x00000000e30672ca */ /* 0x004fda00000e0000 */
[----:B------:R-:W-:-:S06]  /*21f0*/  UISETP.NE.AND UP0, UPT, UR6, 0x3, UPT ;  /* 0x000000030600788c */ /* 0x000fcc000bf05270 */
[----:B------:R-:W-:-:S13]  /*2200*/  PLOP3.LUT P1, PT, PT, PT, UP0, 0x80, 0x0 ;  /* 0x000000000000781c */ /* 0x000fda0003f2f008 */
[----:B------:R-:W-:Y:S05]  /*2210*/  @!P1 BRA `(.L_x_14) ;  /* 0x0000000000049947 */ /* 0x000fea0003800000 */
[----:B------:R-:W-:Y:S01]  /*2220*/  BPT.TRAP 0x1 ;  /* 0x000000040000795c */ /* 0x000fe20000300000 */
.L_x_14:
[----:B-----5:R-:W2:Y:S04]  /*2230*/  LDL R0, [R1+0x204] ;  /* 0x0002040001007983 */ /* 0x020ea80000100800 */
[----:B------:R-:W3:Y:S01]  /*2240*/  LDL R2, [R1+0x1fc] ;  /* 0x0001fc0001027983 */ /* 0x000ee20000100800 */
[----:B--2---:R-:W-:Y:S02]  /*2250*/  R2UR UR7, R0 ;  /* 0x00000000000772ca */ /* 0x004fe400000e0000 */
[----:B---3--:R-:W-:-:S11]  /*2260*/  R2UR UR6, R2 ;  /* 0x00000000020672ca */ /* 0x008fd600000e0000 */
[----:B------:R-:W-:Y:S02]  /*2270*/  IMAD.U32 R0, RZ, RZ, UR7 ;  /* 0x00000007ff007e24 */ /* 0x000fe4000f8e00ff */
[----:B------:R-:W-:-:S03]  /*2280*/  ULEA UR6, UR6, UR58, 0x3 ;  /* 0x0000003a06067291 */ /* 0x000fc6000f8e183f */
[----:B------:R-:W-:-:S06]  /*2290*/  SHF.L.U32 R0, R0, 0x1f, RZ ;  /* 0x0000001f00007819 */ /* 0x000fcc00000006ff */
[----:B------:R0:W1:Y:S01]  /*22a0*/  SYNCS.PHASECHK.TRANS64.TRYWAIT P0, [UR6], R0 ;  /* 0x00000000ff0075a7 */ /* 0x0000620008000146 */
[----:B------:R-:W-:Y:S05]  /*22b0*/  @!P1 BRA `(.L_x_15) ;  /* 0x0000000000049947 */ /* 0x000fea0003800000 */
[----:B------:R-:W-:Y:S01]  /*22c0*/  BPT.TRAP 0x1 ;  /* 0x000000040000795c */ /* 0x000fe20000300000 */
.L_x_15:
[----:B------:R2:W-:Y:S01]  /*22d0*/  STL [R1+0x1ec], RZ ;  /* 0x0001ecff01007387 */ /* 0x0005e20000100800 */
[----:B------:R-:W-:Y:S01]  /*22e0*/  UMOV UR59, 0x4 ;  /* 0x00000004003b7882 */ /* 0x000fe20000000000 */
[----:B-1----:R-:W-:Y:S05]  /*22f0*/  @P0 BRA `(.L_x_16) ;  /* 0x0000000000080947 */ /* 0x002fea0003800000 */
[----:B------:R-:W1:Y:S02]  /*2300*/  SYNCS.PHASECHK.TRANS64.TRYWAIT P0, [UR6], R0 ;  /* 0x00000000ff0075a7 */ /* 0x000e640008000146 */
[----:B-1----:R-:W-:Y:S05]  /*2310*/  @!P0 BRA `(.L_x_17) ;  /* 0x0000018000008947 */ /* 0x002fea0003800000 */
.L_x_16:
[----:B------:R-:W3:Y:S01]  /*2320*/  LDL R2, [R1+0x1fc] ;  /* 0x0001fc0001027983 */ /* 0x000ee20000100800 */
[----:B------:R-:W-:Y:S01]  /*2330*/  UIADD3 UR6, UR58, 0x18100, URZ ;  /* 0x000181003a067890 */ /* 0x000fe2000fffe03f */
[----:B------:R-:W-:Y:S01]  /*2340*/  WARPGROUP.ARRIVE ;  /* 0x00000000000079c5 */ /* 0x000fe20000000000 */
[----:B------:R-:W-:Y:S01]  /*2350*/  ULOP3.LUT UR7, UR61, 0x10000, URZ, 0xfc, !UPT ;  /* 0x000100003d077892 */ /* 0x000fe2000f8efc3f */
[----:B------:R4:W-:Y:S01]  /*2360*/  STL [R1+0x1e8], RZ ;  /* 0x0001e8ff01007387 */ /* 0x0009e20000100800 */
[----:B------:R-:W-:Y:S01]  /*2370*/  USHF.R.U32.HI UR6, URZ, 0x4, UR6 ;  /* 0x000000043f067899 */ /* 0x000fe20008011606 */
[----:B01----:R-:W-:Y:S01]  /*2380*/  IMAD.MOV.U32 R0, RZ, RZ, RZ ;  /* 0x000000ffff007224 */ /* 0x003fe200078e00ff */
[----:B------:R-:W-:Y:S01]  /*2390*/  UMOV UR9, 0x40000040 ;  /* 0x4000004000097882 */ /* 0x000fe20000000000 */
[----:B------:R-:W-:Y:S01]  /*23a0*/  UMOV UR11, 0x40000040 ;  /* 0x40000040000b7882 */ /* 0x000fe20000000000 */
[----:B------:R-:W-:Y:S01]  /*23b0*/  ULOP3.LUT UR6, UR6, 0x3fff, URZ, 0xc0, !UPT ;  /* 0x00003fff06067892 */ /* 0x000fe2000f8ec03f */
[----:B------:R4:W-:Y:S01]  /*23c0*/  STL [R1+0x1e4], RZ ;  /* 0x0001e4ff01007387 */ /* 0x0009e20000100800 */
[----:B------:R-:W-:Y:S01]  /*23d0*/  UMOV UR49, UR9 ;  /* 0x0000000900317c82 */ /* 0x000fe20008000000 */
[----:B------:R-:W-:Y:S01]  /*23e0*/  UMOV UR51, 0x40000040 ;  /* 0x4000004000337882 */ /* 0x000fe20000000000 */
[----:B------:R-:W-:Y:S01]  /*23f0*/  ULOP3.LUT UR6, UR6, 0x10000, URZ, 0xfc, !UPT ;  /* 0x0001000006067892 */ /* 0x000fe2000f8efc3f */
[----:B------:R4:W-:Y:S01]  /*2400*/  STL [R1+0x1e0], RZ ;  /* 0x0001e0ff01007387 */ /* 0x0009e20000100800 */
[----:B------:R-:W-:Y:S01]  /*2410*/  UMOV UR17, UR9 ;  /* 0x0000000900117c82 */ /* 0x000fe20008000000 */
[----:B------:R-:W-:Y:S01]  /*2420*/  UMOV UR19, 0x40000040 ;  /* 0x4000004000137882 */ /* 0x000fe20000000000 */
        /* <DEDUP_REMOVED lines=16> */
[----:B------:R4:W-:Y:S01]  /*2530*/  STL [R1+0x1dc], RZ ;  /* 0x0001dcff01007387 */ /* 0x0009e20000100800 */
[----:B------:R-:W-:-:S02]  /*2540*/  CS2R R4, SRZ ;  /* 0x0000000000047805 */ /* 0x000fc4000001ff00 */
[----:B------:R-:W-:Y:S02]  /*2550*/  CS2R R6, SRZ ;  /* 0x0000000000067805 */ /* 0x000fe4000001ff00 */
[----:B------:R-:W-:Y:S01]  /*2560*/  CS2R R8, SRZ ;  /* 0x0000000000087805 */ /* 0x000fe2000001ff00 */
[----:B------:R4:W-:Y:S01]  /*2570*/  STL [R1+0x1d8], RZ ;  /* 0x0001d8ff01007387 */ /* 0x0009e20000100800 */
[----:B------:R-:W-:Y:S02]  /*2580*/  CS2R R10, SRZ ;  /* 0x00000000000a7805 */ /* 0x000fe4000001ff00 */
[----:B------:R-:W-:Y:S02]  /*2590*/  CS2R R12, SRZ ;  /* 0x00000000000c7805 */ /* 0x000fe4000001ff00 */
[----:B------:R-:W-:Y:S01]  /*25a0*/  CS2R R14, SRZ ;  /* 0x00000000000e7805 */ /* 0x000fe2000001ff00 */
        /* <DEDUP_REMOVED lines=25> */
[----:B------:R-:W-:-:S03]  /*2740*/  IMAD.MOV.U32 R228, RZ, RZ, RZ ;  /* 0x000000ffffe47224 */ /* 0x000fc600078e00ff */
[----:B------:R4:W-:Y:S04]  /*2750*/  STL [R1+0x1b8], RZ ;  /* 0x0001b8ff01007387 */ /* 0x0009e80000100800 */
        /* <DEDUP_REMOVED lines=56> */
[----:B------:R4:W-:Y:S01]  /*2ae0*/  STL [R1+0xd4], RZ ;  /* 0x0000d4ff01007387 */ /* 0x0009e20000100800 */
[----:B---3--:R-:W-:-:S03]  /*2af0*/  R2UR UR8, R2 ;  /* 0x00000000020872ca */ /* 0x008fc600000e0000 */
[----:B------:R4:W-:Y:S01]  /*2b00*/  STL [R1+0xd0], RZ ;  /* 0x0000d0ff01007387 */ /* 0x0009e20000100800 */
[----:B------:R-:W-:-:S03]  /*2b10*/  CS2R R2, SRZ ;  /* 0x0000000000027805 */ /* 0x000fc6000001ff00 */
[----:B------:R4:W-:Y:S04]  /*2b20*/  STL [R1+0xcc], RZ ;  /* 0x0000ccff01007387 */ /* 0x0009e80000100800 */
[----:B------:R4:W-:Y:S02]  /*2b30*/  STL [R1+0xc8], RZ ;  /* 0x0000c8ff01007387 */ /* 0x0009e40000100800 */
[----:B------:R-:W-:Y:S02]  /*2b40*/  UIMAD UR6, UR8, 0x580, UR6 ;  /* 0x00000580080678a4 */ /* 0x000fe4000f8e0206 */
[----:B------:R4:W-:Y:S01]  /*2b50*/  STL [R1+0xc4], RZ ;  /* 0x0000c4ff01007387 */ /* 0x0009e20000100800 */
[----:B------:R-:W-:Y:S02]  /*2b60*/  UIMAD UR7, UR8, 0x600, UR7 ;  /* 0x00000600080778a4 */ /* 0x000fe4000f8e0207 */
[----:B------:R-:W-:Y:S01]  /*2b70*/  UIADD3 UR50, UR6, 0x80, URZ ;  /* 0x0000008006327890 */ /* 0x000fe2000fffe03f */
[----:B------:R4:W-:Y:S01]  /*2b80*/  STL [R1+0xc0], RZ ;  /* 0x0000c0ff01007387 */ /* 0x0009e20000100800 */
[----:B------:R-:W-:-:S02]  /*2b90*/  UIADD3 UR18, UR6, 0x100, URZ ;  /* 0x0000010006127890 */ /* 0x000fc4000fffe03f */
[----:B------:R-:W-:Y:S01]  /*2ba0*/  UIADD3 UR14, UR6, 0x180, URZ ;  /* 0x00000180060e7890 */ /* 0x000fe2000fffe03f */
[----:B------:R4:W-:Y:S01]  /*2bb0*/  STL [R1+0xbc], RZ ;  /* 0x0000bcff01007387 */ /* 0x0009e20000100800 */
[----:B------:R-:W-:Y:S02]  /*2bc0*/  UIADD3 UR22, UR6, 0x200, URZ ;  /* 0x0000020006167890 */ /* 0x000fe4000fffe03f */
[----:B------:R-:W-:Y:S01]  /*2bd0*/  UIADD3 UR26, UR6, 0x280, URZ ;  /* 0x00000280061a7890 */ /* 0x000fe2000fffe03f */
[----:B------:R4:W-:Y:S01]  /*2be0*/  STL [R1+0xb8], RZ ;  /* 0x0000b8ff01007387 */ /* 0x0009e20000100800 */
[----:B------:R-:W-:Y:S01]  /*2bf0*/  UMOV UR8, UR7 ;  /* 0x0000000700087c82 */ /* 0x000fe20008000000 */
[----:B------:R-:W-:Y:S02]  /*2c00*/  UIADD3 UR30, UR6, 0x300, URZ ;  /* 0x00000300061e7890 */ /* 0x000fe4000fffe03f */
[----:B------:R-:W-:Y:S01]  /*2c10*/  UMOV UR10, UR6 ;  /* 0x00000006000a7c82 */ /* 0x000fe20008000000 */
[----:B------:R-:W-:Y:S01]  /*2c20*/  UIADD3 UR34, UR6, 0x380, URZ ;  /* 0x0000038006227890 */ /* 0x000fe2000fffe03f */
[----:B------:R-:W-:Y:S01]  /*2c30*/  QGMMA.64x16x32.F32.E4M3.E4M3 R192, gdesc[UR8], RZ, !UPT ;  /* 0x0020000008c079f3 */ /* 0x000fe2000c7008ff */
[----:B------:R-:W-:Y:S01]  /*2c40*/  UMOV UR48, UR8 ;  /* 0x0000000800307c82 */ /* 0x000fe20008000000 */
[----:B------:R-:W-:Y:S01]  /*2c50*/  UIADD3 UR38, UR6, 0x400, URZ ;  /* 0x0000040006267890 */ /* 0x000fe2000fffe03f */
[----:B------:R4:W-:Y:S01]  /*2c60*/  STL [R1+0xb4], RZ ;  /* 0x0000b4ff01007387 */ /* 0x0009e20000100800 */
[----:B------:R-:W-:Y:S01]  /*2c70*/  UMOV UR16, UR8 ;  /* 0x0000000800107c82 */ /* 0x000fe20008000000 */
[----:B------:R-:W-:Y:S01]  /*2c80*/  UIADD3 UR42, UR6, 0x480, URZ ;  /* 0x00000480062a7890 */ /* 0x000fe2000fffe03f */
[----:B------:R-:W-:Y:S01]  /*2c90*/  QGMMA.64x16x32.F32.E4M3.E4M3 R176, gdesc[UR48], RZ, !UPT ;  /* 0x0020000030b079f3 */ /* 0x000fe2000c7008ff */
[----:B------:R-:W-:Y:S01]  /*2ca0*/  UMOV UR12, UR8 ;  /* 0x00000008000c7c82 */ /* 0x000fe20008000000 */
[----:B------:R-:W-:Y:S01]  /*2cb0*/  UIADD3 UR46, UR6, 0x500, URZ ;  /* 0x00000500062e7890 */ /* 0x000fe2000fffe03f */
[----:B------:R4:W-:Y:S01]  /*2cc0*/  STL [R1+0xb0], RZ ;  /* 0x0000b0ff01007387 */ /* 0x0009e20000100800 */
[----:B------:R-:W-:Y:S01]  /*2cd0*/  QGMMA.64x16x32.F32.E4M3.E4M3 R160, gdesc[UR16], RZ, !UPT ;  /* 0x0020000010a079f3 */ /* 0x000fe2000c7008ff */
[----:B------:R-:W-:Y:S01]  /*2ce0*/  UMOV UR20, UR8 ;  /* 0x0000000800147c82 */ /* 0x000fe20008000000 */
[----:B------:R-:W-:Y:S01]  /*2cf0*/  UMOV UR24, UR8 ;  /* 0x0000000800187c82 */ /* 0x000fe20008000000 */
[----:B------:R-:W-:Y:S01]  /*2d00*/  UMOV UR28, UR8 ;  /* 0x00000008001c7c82 */ /* 0x000fe20008000000 */
[----:B------:R-:W-:Y:S01]  /*2d10*/  QGMMA.64x16x32.F32.E4M3.E4M3 R144, gdesc[UR12], RZ, !UPT ;  /* 0x002000000c9079f3 */ /* 0x000fe2000c7008ff */
[----:B------:R-:W-:Y:S01]  /*2d20*/  UIADD3 UR12, UR7, 0x400, URZ ;  /* 0x00000400070c7890 */ /* 0x000fe2000fffe03f */
[----:B------:R4:W-:Y:S01]  /*2d30*/  STL [R1+0xac], RZ ;  /* 0x0000acff01007387 */ /* 0x0009e20000100800 */
[----:B------:R-:W-:Y:S01]  /*2d40*/  UMOV UR32, UR8 ;  /* 0x0000000800207c82 */ /* 0x000fe20008000000 */
[----:B------:R-:W-:Y:S01]  /*2d50*/  QGMMA.64x16x32.F32.E4M3.E4M3 R128, gdesc[UR20], RZ, !UPT ;  /* 0x00200000148079f3 */ /* 0x000fe2000c7008ff */
[----:B------:R-:W-:Y:S01]  /*2d60*/  UMOV UR36, UR8 ;  /* 0x0000000800247c82 */ /* 0x000fe20008000000 */
[----:B------:R-:W-:Y:S01]  /*2d70*/  UMOV UR40, UR8 ;  /* 0x0000000800287c82 */ /* 0x000fe20008000000 */
[----:B------:R-:W-:Y:S01]  /*2d80*/  UMOV UR44, UR8 ;  /* 0x00000008002c7c82 */ /* 0x000fe20008000000 */
[----:B------:R-:W-:Y:S01]  /*2d90*/  QGMMA.64x16x32.F32.E4M3.E4M3 R112, gdesc[UR24], RZ, !UPT ;  /* 0x00200000187079f3 */ /* 0x000fe2000c7008ff */
[----:B------:R4:W-:Y:S03]  /*2da0*/  STL [R1+0xa8], RZ ;  /* 0x0000a8ff01007387 */ /* 0x0009e60000100800 */
        /* <DEDUP_REMOVED lines=9> */
[----:B------:R-:W-:Y:S01]  /*2e40*/  UMOV UR44, UR12 ;  /* 0x0000000c002c7c82 */ /* 0x000fe20008000000 */
[----:B------:R-:W-:Y:S01]  /*2e50*/  UMOV UR45, 0x40000040 ;  /* 0x40000040002d7882 */ /* 0x000fe20000000000 */
[----:B------:R-:W-:Y:S01]  /*2e60*/  UMOV UR40, UR44 ;  /* 0x0000002c00287c82 */ /* 0x000fe20008000000 */
[----:B------:R-:W-:Y:S01]  /*2e70*/  UMOV UR41, UR45 ;  /* 0x0000002d00297c82 */ /* 0x000fe20008000000 */
[----:B------:R-:W-:Y:S01]  /*2e80*/  QGMMA.64x16x32.F32.E4M3.E4M3 R24, gdesc[UR44], RZ, !UPT ;  /* 0x002000002c1879f3 */ /* 0x000fe2000c7008ff */
[----:B------:R-:W-:Y:S01]  /*2e90*/  UMOV UR36, UR44 ;  /* 0x0000002c00247c82 */ /* 0x000fe20008000000 */
        /* <DEDUP_REMOVED lines=23> */
[----:B------:R-:W-:Y:S01]  /*3010*/  UIADD3 UR22, UR6, 0x202, URZ ;  /* 0x0000020206167890 */ /* 0x000fe2000fffe03f */
[----:B------:R4:W-:Y:S01]  /*3020*/  STL [R1+0x94], RZ ;  /* 0x000094ff01007387 */ /* 0x0009e20000100800 */
[----:B------:R-:W-:Y:S01]  /*3030*/  UIADD3 UR26, UR6, 0x282, URZ ;  /* 0x00000282061a7890 */ /* 0x000fe2000fffe03f */
        /* <DEDUP_REMOVED lines=13> */
[----:B------:R-:W-:Y:S01]  /*3110*/  UMOV UR8, UR12 ;  /* 0x0000000c00087c82 */ /* 0x000fe20008000000 */
[----:B------:R-:W-:Y:S01]  /*3120*/  UMOV UR9, 0x40000040 ;  /* 0x4000004000097882 */ /* 0x000fe20000000000 */
[----:B------:R-:W-:Y:S01]  /*3130*/  UMOV UR10, UR13 ;  /* 0x0000000d000a7c82 */ /* 0x000fe20008000000 */
[----:B------:R-:W-:Y:S01]  /*3140*/  UMOV UR11, 0x40000040 ;  /* 0x40000040000b7882 */ /* 0x000fe20000000000 */
[----:B------:R-:W-:Y:S01]  /*3150*/  UIADD3 UR34, UR6, 0x382, URZ ;  /* 0x0000038206227890 */ /* 0x000fe2000fffe03f */
[----:B------:R-:W-:Y:S01]  /*3160*/  QGMMA.64x16x32.F32.E4M3.E4M3 R192, gdesc[UR8], R192 ;  /* 0x0020000008c079f3 */ /* 0x000fe200087008c0 */
[----:B------:R-:W-:Y:S01]  /*3170*/  UMOV UR48, UR8 ;  /* 0x0000000800307c82 */ /* 0x000fe20008000000 */
        /* <DEDUP_REMOVED lines=17> */
[----:B------:R-:W-:Y:S01]  /*3290*/  UMOV UR24, UR8 ;  /* 0x0000000800187c82 */ /* 0x000fe20008000000 */
[----:B------:R-:W-:Y:S01]  /*32a0*/  UMOV UR25, UR9 ;  /* 0x0000000900197c82 */ /* 0x000fe20008000000 */
[----:B------:R-:W-:Y:S01]  /*32b0*/  UMOV UR27, 0x40000040 ;  /* 0x40000040001b7882 */ /* 0x000fe20000000000 */
        /* <DEDUP_REMOVED lines=22> */
[----:B------:R4:W-:Y:S03]  /*3420*/  STL [R1+0x84], RZ ;  /* 0x000084ff01007387 */ /* 0x0009e60000100800 */
[----:B------:R-:W-:Y:S01]  /*3430*/  QGMMA.64x16x32.F32.E4M3.E4M3 R32, gdesc[UR44], R32 ;  /* 0x002000002c2079f3 */ /* 0x000fe20008700820 */
[----:B------:R-:W-:Y:S01]  /*3440*/  UMOV UR44, UR12 ;  /* 0x0000000c002c7c82 */ /* 0x000fe20008000000 */
[----:B------:R-:W-:Y:S01]  /*3450*/  UMOV UR45, 0x40000040 ;  /* 0x40000040002d7882 */ /* 0x000fe20000000000 */
[----:B------:R-:W-:Y:S01]  /*3460*/  UMOV UR40, UR44 ;  /* 0x0000002c00287c82 */ /* 0x000fe20008000000 */
[----:B------:R-:W-:Y:S01]  /*3470*/  UMOV UR41, UR45 ;  /* 0x0000002d00297c82 */ /* 0x000fe20008000000 */
[----:B------:R-:W-:Y:S01]  /*3480*/  QGMMA.64x16x32.F32.E4M3.E4M3 R24, gdesc[UR44], R24 ;  /* 0x002000002c1879f3 */ /* 0x000fe20008700818 */
[----:B------:R-:W-:Y:S01]  /*3490*/  UMOV UR36, UR44 ;  /* 0x0000002c00247c82 */ /* 0x000fe20008000000 */
        /* <DEDUP_REMOVED lines=23> */
[----:B------:R-:W-:Y:S01]  /*3610*/  UIADD3 UR22, UR6, 0x104, URZ ;  /* 0x0000010406167890 */ /* 0x000fe2000fffe03f */
[----:B------:R4:W-:Y:S01]  /*3620*/  STL [R1+0x80], RZ ;  /* 0x000080ff01007387 */ /* 0x0009e20000100800 */
[----:B------:R-:W-:Y:S01]  /*3630*/  UIADD3 UR26, UR6, 0x204, URZ ;  /* 0x00000204061a7890 */ /* 0x000fe2000fffe03f */
        /* <DEDUP_REMOVED lines=93> */
[----:B------:R4:W-:Y:S01]  /*3c10*/  STL [R1+0x6c], RZ ;  /* 0x00006cff01007387 */ /* 0x0009e20000100800 */
[----:B------:R-:W-:-:S02]  /*3c20*/  UIADD3 UR34, UR6, 0x206, URZ ;  /* 0x0000020606227890 */ /* 0x000fc4000fffe03f */
[----:B------:R-:W-:Y:S01]  /*3c30*/  QGMMA.64x16x32.F32.E4M3.E4M3 R136, gdesc[UR12], R136 ;  /* 0x002000000c8879f3 */ /* 0x000fe20008700888 */
[----:B------:R4:W-:Y:S01]  /*3c40*/  STL [R1+0x68], RZ ;  /* 0x000068ff01007387 */ /* 0x0009e20000100800 */
[----:B------:R-:W-:Y:S02]  /*3c50*/  UIADD3 UR12, UR7, 0x6, URZ ;  /* 0x00000006070c7890 */ /* 0x000fe4000fffe03f */
[----:B------:R-:W-:Y:S01]  /*3c60*/  QGMMA.64x16x32.F32.E4M3.E4M3 R152, gdesc[UR20], R152 ;  /* 0x00200000149879f3 */ /* 0x000fe20008700898 */
[----:B------:R4:W-:Y:S01]  /*3c70*/  STL [R1+0x64], RZ ;  /* 0x000064ff01007387 */ /* 0x0009e20000100800 */
[----:B------:R-:W-:Y:S02]  /*3c80*/  UIADD3 UR14, UR6, 0x6, URZ ;  /* 0x00000006060e7890 */ /* 0x000fe4000fffe03f */
[----:B------:R-:W-:Y:S01]  /*3c90*/  QGMMA.64x16x32.F32.E4M3.E4M3 R168, gdesc[UR16], R168 ;  /* 0x0020000010a879f3 */ /* 0x000fe200087008a8 */
[----:B------:R4:W-:Y:S01]  /*3ca0*/  STL [R1+0x60], RZ ;  /* 0x000060ff01007387 */ /* 0x0009e20000100800 */
[----:B------:R-:W-:-:S02]  /*3cb0*/  UIADD3 UR18, UR6, 0x86, URZ ;  /* 0x0000008606127890 */ /* 0x000fc4000fffe03f */
[----:B------:R-:W-:Y:S01]  /*3cc0*/  QGMMA.64x16x32.F32.E4M3.E4M3 R184, gdesc[UR8], R184 ;  /* 0x0020000008b879f3 */ /* 0x000fe200087008b8 */
[----:B------:R4:W-:Y:S01]  /*3cd0*/  STL [R1+0x5c], RZ ;  /* 0x00005cff01007387 */ /* 0x0009e20000100800 */
[----:B------:R-:W-:Y:S02]  /*3ce0*/  UIADD3 UR22, UR6, 0x106, URZ ;  /* 0x0000010606167890 */ /* 0x000fe4000fffe03f */
[----:B------:R-:W-:Y:S01]  /*3cf0*/  UIADD3 UR10, UR6, 0x186, URZ ;  /* 0x00000186060a7890 */ /* 0x000fe2000fffe03f */
[----:B------:R4:W-:Y:S01]  /*3d00*/  STL [R1+0x58], RZ ;  /* 0x000058ff01007387 */ /* 0x0009e20000100800 */
[----:B------:R-:W-:Y:S01]  /*3d10*/  UIADD3 UR26, UR6, 0x286, URZ ;  /* 0x00000286061a7890 */ /* 0x000fe2000fffe03f */
[----:B------:R-:W-:Y:S02]  /*3d20*/  UMOV UR13, 0x40000040 ;  /* 0x40000040000d7882 */ /* 0x000fe40000000000 */
[----:B------:R4:W-:Y:S01]  /*3d30*/  STL [R1+0x54], RZ ;  /* 0x000054ff01007387 */ /* 0x0009e20000100800 */
[----:B------:R-:W-:Y:S01]  /*3d40*/  UIADD3 UR30, UR6, 0x306, URZ ;  /* 0x00000306061e7890 */ /* 0x000fe2000fffe03f */
[----:B------:R-:W-:-:S02]  /*3d50*/  UMOV UR15, 0x40000040 ;  /* 0x40000040000f7882 */ /* 0x000fc40000000000 */
[----:B------:R4:W-:Y:S01]  /*3d60*/  STL [R1+0x50], RZ ;  /* 0x000050ff01007387 */ /* 0x0009e20000100800 */
[----:B------:R-:W-:Y:S01]  /*3d70*/  UIADD3 UR38, UR6, 0x386, URZ ;  /* 0x0000038606267890 */ /* 0x000fe2000fffe03f */
[----:B------:R-:W-:Y:S01]  /*3d80*/  QGMMA.64x16x32.F32.E4M3.E4M3 R192, gdesc[UR12], R192 ;  /* 0x002000000cc079f3 */ /* 0x000fe200087008c0 */
[----:B------:R-:W-:Y:S01]  /*3d90*/  UMOV UR16, UR12 ;  /* 0x0000000c00107c82 */ /* 0x000fe20008000000 */
[----:B------:R4:W-:Y:S01]  /*3da0*/  STL [R1+0x4c], RZ ;  /* 0x00004cff01007387 */ /* 0x0009e20000100800 */
[----:B------:R-:W-:Y:S01]  /*3db0*/  UMOV UR17, UR13 ;  /* 0x0000000d00117c82 */ /* 0x000fe20008000000 */
[----:B------:R-:W-:Y:S01]  /*3dc0*/  UMOV UR19, 0x40000040 ;  /* 0x4000004000137882 */ /* 0x000fe20000000000 */
[----:B------:R-:W-:Y:S01]  /*3dd0*/  UIADD3 UR42, UR6, 0x406, URZ ;  /* 0x00000406062a7890 */ /* 0x000fe2000fffe03f */
[----:B------:R4:W-:Y:S01]  /*3de0*/  STL [R1+0x48], RZ ;  /* 0x000048ff01007387 */ /* 0x0009e20000100800 */
[----:B------:R-:W-:Y:S01]  /*3df0*/  UIADD3 UR46, UR6, 0x486, URZ ;  /* 0x00000486062e7890 */ /* 0x000fe2000fffe03f */
[----:B------:R-:W-:Y:S01]  /*3e00*/  QGMMA.64x16x32.F32.E4M3.E4M3 R176, gdesc[UR16], R176 ;  /* 0x0020000010b079f3 */ /* 0x000fe200087008b0 */
[----:B------:R-:W-:Y:S01]  /*3e10*/  UIADD3 UR50, UR6, 0x506, URZ ;  /* 0x0000050606327890 */ /* 0x000fe2000fffe03f */
[----:B------:R4:W-:Y:S01]  /*3e20*/  STL [R1+0x44], RZ ;  /* 0x000044ff01007387 */ /* 0x0009e20000100800 */
[----:B------:R-:W-:Y:S01]  /*3e30*/  UMOV UR20, UR12 ;  /* 0x0000000c00147c82 */ /* 0x000fe20008000000 */
[----:B------:R-:W-:Y:S01]  /*3e40*/  UMOV UR21, UR13 ;  /* 0x0000000d00157c82 */ /* 0x000fe20008000000 */
[----:B------:R-:W-:Y:S01]  /*3e50*/  UMOV UR23, 0x40000040 ;  /* 0x4000004000177882 */ /* 0x000fe20000000000 */
[----:B------:R4:W-:Y:S01]  /*3e60*/  STL [R1+0x40], RZ ;  /* 0x000040ff01007387 */ /* 0x0009e20000100800 */
[----:B------:R-:W-:Y:S01]  /*3e70*/  ULDC UR6, c[0x0][0x50c] ;  /* 0x0001430000067ab9 */ /* 0x000fe20000000800 */
[----:B------:R-:W-:Y:S01]  /*3e80*/  UMOV UR8, UR12 ;  /* 0x0000000c00087c82 */ /* 0x000fe20008000000 */
[----:B------:R-:W-:Y:S01]  /*3e90*/  UMOV UR9, UR13 ;  /* 0x0000000d00097c82 */ /* 0x000fe20008000000 */
[----:B------:R4:W-:Y:S01]  /*3ea0*/  STL [R1+0x3c], RZ ;  /* 0x00003cff01007387 */ /* 0x0009e20000100800 */
[----:B------:R-:W-:Y:S01]  /*3eb0*/  UMOV UR11, 0x40000040 ;  /* 0x40000040000b7882 */ /* 0x000fe20000000000 */
[----:B------:R-:W-:Y:S01]  /*3ec0*/  QGMMA.64x16x32.F32.E4M3.E4M3 R160, gdesc[UR20], R160 ;  /* 0x0020000014a079f3 */ /* 0x000fe200087008a0 */
[----:B------:R-:W-:Y:S01]  /*3ed0*/  UMOV UR32, UR12 ;  /* 0x0000000c00207c82 */ /* 0x000fe20008000000 */
[----:B------:R4:W-:Y:S01]  /*3ee0*/  STL [R1+0x38], RZ ;  /* 0x000038ff01007387 */ /* 0x0009e20000100800 */
[----:B------:R-:W-:Y:S01]  /*3ef0*/  UMOV UR33, UR13 ;  /* 0x0000000d00217c82 */ /* 0x000fe20008000000 */
[----:B------:R-:W-:Y:S01]  /*3f00*/  UMOV UR35, 0x40000040 ;  /* 0x4000004000237882 */ /* 0x000fe20000000000 */
[----:B------:R-:W-:Y:S01]  /*3f10*/  UISETP.NE.AND UP0, UPT, UR6, 0x4, UPT ;  /* 0x000000040600788c */ /* 0x000fe2000bf05270 */
[----:B------:R4:W-:Y:S01]  /*3f20*/  STL [R1+0x34], RZ ;  /* 0x000034ff01007387 */ /* 0x0009e20000100800 */
[----:B------:R-:W-:Y:S01]  /*3f30*/  QGMMA.64x16x32.F32.E4M3.E4M3 R144, gdesc[UR8], R144 ;  /* 0x00200000089079f3 */ /* 0x000fe20008700890 */
        /* <DEDUP_REMOVED lines=9> */
[----:B------:R-:W-:Y:S01]  /*3fd0*/  UIADD3 UR7, UR7, 0x406, URZ ;  /* 0x0000040607077890 */ /* 0x000fe2000fffe03f */
        /* <DEDUP_REMOVED lines=11> */
[----:B------:R-:W-:Y:S01]  /*4090*/  USEL UR6, URZ, 0x1, UP0 ;  /* 0x000000013f067887 */ /* 0x000fe20008000000 */
        /* <DEDUP_REMOVED lines=11> */
[----:B------:R-:W-:Y:S01]  /*4150*/  QGMMA.64x16x32.F32.E4M3.E4M3 R48, gdesc[UR44], R48 ;  /* 0x002000002c3079f3 */ /* 0x000fe20008700830 */
[----:B------:R4:W-:Y:S01]  /*4160*/  STL [R1+0x10], RZ ;  /* 0x000010ff01007387 */ /* 0x0009e20000100800 */
[----:B------:R-:W-:-:S02]  /*4170*/  ISETP.NE.AND P0, PT, RZ, UR6, PT ;  /* 0x00000006ff007c0c */ /* 0x000fc4000bf05270 */
[----:B------:R-:W-:Y:S01]  /*4180*/  QGMMA.64x16x32.F32.E4M3.E4M3 R32, gdesc[UR48], R32 ;  /* 0x00200000302079f3 */ /* 0x000fe20008700820 */
[----:B------:R4:W-:Y:S01]  /*4190*/  STL [R1+0xc], RZ ;  /* 0x00000cff01007387 */ /* 0x0009e20000100800 */
[----:B------:R-:W-:Y:S01]  /*41a0*/  UMOV UR48, UR7 ;  /* 0x0000000700307c82 */ /* 0x000fe20008000000 */
[----:B------:R-:W-:Y:S01]  /*41b0*/  UMOV UR49, 0x40000040 ;  /* 0x4000004000317882 */ /* 0x000fe20000000000 */
[----:B------:R-:W-:Y:S01]  /*41c0*/  UMOV UR44, UR48 ;  /* 0x00000030002c7c82 */ /* 0x000fe20008000000 */
[----:B------:R4:W-:Y:S01]  /*41d0*/  STL [R1+0x8], RZ ;  /* 0x000008ff01007387 */ /* 0x0009e20000100800 */
[----:B------:R-:W-:Y:S01]  /*41e0*/  UMOV UR45, UR49 ;  /* 0x00000031002d7c82 */ /* 0x000fe20008000000 */
[----:B------:R-:W-:Y:S01]  /*41f0*/  QGMMA.64x16x32.F32.E4M3.E4M3 R24, gdesc[UR48], R24 ;  /* 0x00200000301879f3 */ /* 0x000fe20008700818 */
[----:B------:R-:W-:Y:S01]  /*4200*/  UMOV UR40, UR48 ;  /* 0x0000003000287c82 */ /* 0x000fe20008000000 */
[----:B------:R4:W-:Y:S01]  /*4210*/  STL [R1+0x4], RZ ;  /* 0x000004ff01007387 */ /* 0x0009e20000100800 */
[----:B------:R-:W-:Y:S01]  /*4220*/  UMOV UR41, UR49 ;  /* 0x0000003100297c82 */ /* 0x000fe20008000000 */
[----:B------:R-:W-:Y:S01]  /*4230*/  QGMMA.64x16x32.F32.E4M3.E4M3 R40, gdesc[UR44], R40 ;  /* 0x002000002c2879f3 */ /* 0x000fe20008700828 */
[----:B------:R-:W-:Y:S01]  /*4240*/  UMOV UR36, UR48 ;  /* 0x0000003000247c82 */ /* 0x000fe20008000000 */
[----:B------:R4:W-:Y:S01]  /*4250*/  STL [R1], RZ ;  /* 0x000000ff01007387 */ /* 0x0009e20000100800 */
        /* <DEDUP_REMOVED lines=19> */
[----:B------:R-:W-:-:S02]  /*4390*/  UMOV UR13, UR49 ;  /* 0x00000031000d7c82 */ /* 0x000fc40008000000 */
[----:B------:R-:W-:Y:S04]  /*43a0*/  QGMMA.64x16x32.F32.E4M3.E4M3 R136, gdesc[UR8], R136 ;  /* 0x00200000088879f3 */ /* 0x000fe80008700888 */
[----:B------:R-:W-:Y:S04]  /*43b0*/  QGMMA.64x16x32.F32.E4M3.E4M3 R152, gdesc[UR20], R152 ;  /* 0x00200000149879f3 */ /* 0x000fe80008700898 */
[----:B------:R-:W-:Y:S04]  /*43c0*/  QGMMA.64x16x32.F32.E4M3.E4M3 R168, gdesc[UR16], R168 ;  /* 0x0020000010a879f3 */ /* 0x000fe800087008a8 */
[----:B------:R-:W-:Y:S01]  /*43d0*/  QGMMA.64x16x32.F32.E4M3.E4M3 R184, gdesc[UR12], R184, gsb0 ;  /* 0x002000000cb879f3 */ /* 0x000fe200080008b8 */
[----:B----4-:R-:W-:Y:S05]  /*43e0*/  @!P0 BRA `(.L_x_18) ;  /* 0x0000001000c08947 */ /* 0x010fea0003800000 */
[----:B------:R-:W-:Y:S02]  /*43f0*/  WARPGROUP.DEPBAR.LE gsb0, 0x0 ;  /* 0x00008000000079c5 */ /* 0x000fe40000010000 */
[----:B------:R-:W-:-:S01]  /*4400*/  FADD R227, RZ, R193 ;  /* 0x000000c1ffe37221 */ /* 0x000fc20000000000 */
[----:B------:R-:W-:Y:S01]  /*4410*/  FADD R228, RZ, R192 ;  /* 0x000000c0ffe47221 */ /* 0x000fe20000000000 */
[----:B------:R-:W-:-:S01]  /*4420*/  FADD R226, RZ, R194 ;  /* 0x000000c2ffe27221 */ /* 0x000fc20000000000 */
[----:B------:R-:W-:Y:S01]  /*4430*/  FADD R225, RZ, R195 ;  /* 0x000000c3ffe17221 */ /* 0x000fe20000000000 */
[----:B------:R-:W-:-:S01]  /*4440*/  FADD R224, RZ, R196 ;  /* 0x000000c4ffe07221 */ /* 0x000fc20000000000 */
[----:B------:R0:W-:Y:S01]  /*4450*/  STL [R1+0x218], R227 ;  /* 0x000218e301007387 */ /* 0x0001e20000100800 */
[----:B------:R-:W-:-:S01]  /*4460*/  FADD R223, RZ, R197 ;  /* 0x000000c5ffdf7221 */ /* 0x000fc20000000000 */
[----:B------:R-:W-:Y:S01]  /*4470*/  FADD R222, RZ, R198 ;  /* 0x000000c6ffde7221 */ /* 0x000fe20000000000 */
[----:B------:R-:W-:-:S01]  /*4480*/  FADD R221, RZ, R199 ;  /* 0x000000c7ffdd7221 */ /* 0x000fc20000000000 */
[----:B------:R-:W-:Y:S01]  /*4490*/  FADD R220, RZ, R184 ;  /* 0x000000b8ffdc7221 */ /* 0x000fe20000000000 */
[----:B------:R-:W-:-:S01]  /*44a0*/  FADD R219, RZ, R185 ;  /* 0x000000b9ffdb7221 */ /* 0x000fc20000000000 */
[----:B------:R-:W-:Y:S01]  /*44b0*/  FADD R218, RZ, R186 ;  /* 0x000000baffda7221 */ /* 0x000fe20000000000 */
[----:B------:R-:W-:-:S01]  /*44c0*/  FADD R217, RZ, R187 ;  /* 0x000000bbffd97221 */ /* 0x000fc20000000000 */
[----:B------:R-:W-:Y:S01]  /*44d0*/  FADD R216, RZ, R188 ;  /* 0x000000bcffd87221 */ /* 0x000fe20000000000 */
[----:B------:R-:W-:-:S01]  /*44e0*/  FADD R215, RZ, R189 ;  /* 0x000000bdffd77221 */ /* 0x000fc20000000000 */
[----:B0-----:R-:W-:Y:S01]  /*44f0*/  FADD R227, RZ, R148 ;  /* 0x00000094ffe37221 */ /* 0x001fe20000000000 */
[----:B------:R-:W-:-:S01]  /*4500*/  FADD R214, RZ, R190 ;  /* 0x000000beffd67221 */ /* 0x000fc20000000000 */
[----:B------:R-:W-:Y:S01]  /*4510*/  FADD R213, RZ, R191 ;  /* 0x000000bfffd57221 */ /* 0x000fe20000000000 */
[----:B------:R-:W-:-:S01]  /*4520*/  FADD R212, RZ, R176 ;  /* 0x000000b0ffd47221 */ /* 0x000fc20000000000 */
[----:B------:R-:W-:Y:S01]  /*4530*/  FADD R211, RZ, R177 ;  /* 0x000000b1ffd37221 */ /* 0x000fe20000000000 */
[----:B------:R0:W-:Y:S01]  /*4540*/  STL [R1], R227 ;  /* 0x000000e301007387 */ /* 0x0001e20000100800 */
        /* <DEDUP_REMOVED lines=38> */
[----:B0-----:R-:W-:-:S05]  /*47b0*/  FADD R227, RZ, R151 ;  /* 0x00000097ffe37221 */ /* 0x001fca0000000000 */
[----:B------:R0:W-:Y:S02]  /*47c0*/  STL [R1+0xc], R227 ;  /* 0x00000ce301007387 */ /* 0x0001e40000100800 */
        /* <DEDUP_REMOVED lines=239> */
[----:B------:R0:W-:Y:S04]  /*56c0*/  STL [R1+0x1ec], R227 ;  /* 0x0001ece301007387 */ /* 0x0001e80000100800 */
[----:B0-----:R0:W5:Y:S01]  /*56d0*/  LDL.LU R227, [R1+0x218] ;  /* 0x0002180001e37983 */ /* 0x0011620000300800 */
[----:B------:R-:W-:-:S05]  /*56e0*/  UMOV UR59, URZ ;  /* 0x0000003f003b7c82 */ /* 0x000fca0008000000 */
.L_x_18:
[----:B------:R1:W-:Y:S04]  /*56f0*/  STL [R1+0x21c], R2 ;  /* 0x00021c0201007387 */ /* 0x0003e80000100800 */
[----:B-1----:R-:W3:Y:S04]  /*5700*/  LDL R2, [R1+0x1fc] ;  /* 0x0001fc0001027983 */ /* 0x002ee80000100800 */
[----:B------:R1:W-:Y:S04]  /*5710*/  STL [R1+0x218], R0 ;  /* 0x0002180001007387 */ /* 0x0003e80000100800 */
[----:B-1----:R-:W4:Y:S01]  /*5720*/  LDL R0, [R1+0x204] ;  /* 0x0002040001007983 */ /* 0x002f220000100800 */
[----:B---3--:R-:W-:-:S03]  /*5730*/  R2UR UR8, R2 ;  /* 0x00000000020872ca */ /* 0x008fc600000e0000 */
[----:B------:R1:W5:Y:S01]  /*5740*/  LDL.LU R2, [R1+0x21c] ;  /* 0x00021c0001027983 */ /* 0x0003620000300800 */
[----:B----4-:R-:W-:-:S03]  /*5750*/  R2UR UR7, R0 ;  /* 0x00000000000772ca */ /* 0x010fc600000e0000 */
[----:B------:R1:W5:Y:S06]  /*5760*/  LDL.LU R0, [R1+0x218] ;  /* 0x0002180001007983 */ /* 0x00036c0000300800 */
[----:B------:R-:W-:-:S04]  /*5770*/  UIADD3 UR54, UR8, 0x1, URZ ;  /* 0x0000000108367890 */ /* 0x000fc8000fffe03f */
[----:B------:R-:W-:-:S04]  /*5780*/  UISETP.NE.AND UP0, UPT, UR54, 0x4, UPT ;  /* 0x000000043600788c */ /* 0x000fc8000bf05270 */
[----:B------:R-:W-:Y:S02]  /*5790*/  USEL UR55, URZ, 0x1, UP0 ;  /* 0x000000013f377887 */ /* 0x000fe40008000000 */
[----:B------:R-:W-:Y:S02]  /*57a0*/  USEL UR54, UR54, URZ, UP0 ;  /* 0x0000003f36367287 */ /* 0x000fe40008000000 */
[----:B------:R-:W-:-:S03]  /*57b0*/  ULOP3.LUT UR55, UR7, UR55, URZ, 0x3c, !UPT ;  /* 0x0000003707377292 */ /* 0x000fc6000f8e3c3f */
[----:B-1----:R-:W-:-:S09]  /*57c0*/  UMOV UR7, 0x1 ;  /* 0x0000000100077882 */ /* 0x002fd20000000000 */
.L_x_13:
[----:B-----5:R1:W-:Y:S04]  /*57d0*/  STL [R1+0x218], R0 ;  /* 0x0002180001007387 */ /* 0x0203e80000100800 */
[----:B-1----:R-:W3:Y:S02]  /*57e0*/  LDL R0, [R1+0x20c] ;  /* 0x00020c0001007983 */ /* 0x002ee40000100800 */
[----:B---3--:R-:W-:Y:S02]  /*57f0*/  R2UR UR9, R0 ;  /* 0x00000000000972ca */ /* 0x008fe400000e0000 */
[----:B------:R1:W5:Y:S11]  /*5800*/  LDL.LU R0, [R1+0x218] ;  /* 0x0002180001007983 */ /* 0x0003760000300800 */
[----:B------:R-:W-:-:S04]  /*5810*/  UISETP.LT.AND UP0, UPT, UR9, 0x1, UPT ;  /* 0x000000010900788c */ /* 0x000fc8000bf01270 */
[----:B------:R-:W-:-:S04]  /*5820*/  USEL UR8, UR9, 0x1, UP0 ;  /* 0x0000000109087887 */ /* 0x000fc80008000000 */
[----:B------:R-:W-:-:S04]  /*5830*/  UIADD3 UR57, UR9, -UR8, URZ ;  /* 0x8000000809397290 */ /* 0x000fc8000fffe03f */
[----:B------:R-:W-:-:S06]  /*5840*/  UISETP.GE.AND UP0, UPT, UR57, 0x1, UPT ;  /* 0x000000013900788c */ /* 0x000fcc000bf06270 */
[----:B------:R-:W-:-:S13]  /*5850*/  PLOP3.LUT P0, PT, PT, PT, UP0, 0x80, 0x0 ;  /* 0x000000000000781c */ /* 0x000fda0003f0f008 */
[----:B-1----:R-:W-:Y:S05]  /*5860*/  @!P0 BRA `(.L_x_19) ;  /* 0x0000003400f08947 */ /* 0x002fea0003800000 */
[----:B-----5:R1:W-:Y:S04]  /*5870*/  STL [R1+0x218], R0 ;  /* 0x0002180001007387 */ /* 0x0203e80000100800 */
[----:B-1----:R-:W3:Y:S02]  /*5880*/  LDL R0, [R1+0x1fc] ;  /* 0x0001fc0001007983 */ /* 0x002ee40000100800 */
[----:B---3--:R-:W-:Y:S02]  /*5890*/  R2UR UR56, R0 ;  /* 0x00000000003872ca */ /* 0x008fe400000e0000 */
[----:B------:R1:W5:-:S13]  /*58a0*/  LDL.LU R0, [R1+0x218] ;  /* 0x0002180001007983 */ /* 0x00035a0000300800 */
.L_x_27:
[----:B---3-5:R3:W-:Y:S04]  /*58b0*/  STL [R1+0x218], R0 ;  /* 0x0002180001007387 */ /* 0x0287e80000100800 */
[----:B---3--:R-:W3:Y:S02]  /*58c0*/  LDL R0, [R1+0x1f0] ;  /* 0x0001f00001007983 */ /* 0x008ee40000100800 */
[----:B---3--:R-:W-:Y:S02]  /*58d0*/  R2UR UR8, R0 ;  /* 0x00000000000872ca */ /* 0x008fe400000e0000 */
[----:B------:R3:W5:Y:S11]  /*58e0*/  LDL.LU R0, [R1+0x218] ;  /* 0x0002180001007983 */ /* 0x0007760000300800 */
[----:B------:R-:W-:-:S06]  /*58f0*/  UISETP.NE.AND UP0, UPT, UR8, 0x3, UPT ;  /* 0x000000030800788c */ /* 0x000fcc000bf05270 */
[----:B------:R-:W-:-:S13]  /*5900*/  PLOP3.LUT P1, PT, PT, PT, UP0, 0x80, 0x0 ;  /* 0x000000000000781c */ /* 0x000fda0003f2f008 */
[----:B---3--:R-:W-:Y:S05]  /*5910*/  @!P1 BRA `(.L_x_20) ;  /* 0x0000000000049947 */ /* 0x008fea0003800000 */
[----:B------:R-:W-:Y:S01]  /*5920*/  BPT.TRAP 0x1 ;  /* 0x000000040000795c */ /* 0x000fe20000300000 */
.L_x_20:
[----:B------:R-:W3:Y:S01]  /*5930*/  S2UR UR8, SR_CgaCtaId ;  /* 0x00000000000879c3 */ /* 0x000ee20000008800 */
[----:B------:R-:W-:Y:S01]  /*5940*/  UMOV UR58, 0x400 ;  /* 0x00000400003a7882 */ /* 0x000fe20000000000 */
[----:B------:R-:W-:-:S05]  /*5950*/  IMAD.U32 R229, RZ, RZ, UR55 ;  /* 0x00000037ffe57e24 */ /* 0x000fca000f8e00ff */
[----:B------:R-:W-:Y:S01]  /*5960*/  SHF.L.U32 R229, R229, 0x1f, RZ ;  /* 0x0000001fe5e57819 */ /* 0x000fe200000006ff */
[----:B---3--:R-:W-:-:S04]  /*5970*/  ULEA UR58, UR8, UR58, 0x18 ;  /* 0x0000003a083a7291 */ /* 0x008fc8000f8ec03f */
[----:B------:R-:W-:-:S09]  /*5980*/  ULEA UR8, UR54, UR58, 0x3 ;  /* 0x0000003a36087291 */ /* 0x000fd2000f8e183f */
[----:B------:R3:W4:Y:S01]  /*5990*/  SYNCS.PHASECHK.TRANS64.TRYWAIT P0, [UR8], R229 ;  /* 0x000000e5ff0075a7 */ /* 0x0007220008000148 */
[----:B------:R-:W-:Y:S05]  /*59a0*/  @!P1 BRA `(.L_x_21) ;  /* 0x0000000000049947 */ /* 0x000fea0003800000 */
[----:B------:R-:W-:Y:S01]  /*59b0*/  BPT.TRAP 0x1 ;  /* 0x000000040000795c */ /* 0x000fe20000300000 */
.L_x_21:
[----:B----4-:R-:W-:Y:S05]  /*59c0*/  @P0 BRA `(.L_x_22) ;  /* 0x0000000000080947 */ /* 0x010fea0003800000 */
[----:B------:R-:W4:Y:S02]  /*59d0*/  SYNCS.PHASECHK.TRANS64.TRYWAIT P0, [UR8], R229 ;  /* 0x000000e5ff0075a7 */ /* 0x000f240008000148 */
[----:B----4-:R-:W-:Y:S05]  /*59e0*/  @!P0 BRA `(.L_x_23) ;  /* 0x0000014800648947 */ /* 0x010fea0003800000 */
.L_x_22:
[----:B------:R-:W-:Y:S01]  /*59f0*/  UIADD3 UR8, UR58, 0x18100, URZ ;  /* 0x000181003a087890 */ /* 0x000fe2000fffe03f */
[----:B------:R-:W-:Y:S01]  /*5a00*/  WARPGROUP.ARRIVE ;  /* 0x00000000000079c5 */ /* 0x000fe20000000000 */
[----:B------:R-:W-:Y:S02]  /*5a10*/  UISETP.NE.AND UP0, UPT, UR6, URZ, UPT ;  /* 0x0000003f0600728c */ /* 0x000fe4000bf05270 */
[----:B------:R-:W-:Y:S02]  /*5a20*/  USHF.R.U32.HI UR8, URZ, 0x4, UR8 ;  /* 0x000000043f087899 */ /* 0x000fe40008011608 */
[----:B------:R-:W-:Y:S02]  /*5a30*/  USEL UR7, UR7, URZ, !UP0 ;  /* 0x0000003f07077287 */ /* 0x000fe4000c000000 */
[----:B------:R-:W-:Y:S02]  /*5a40*/  ULOP3.LUT UR8, UR8, 0x3fff, URZ, 0xc0, !UPT ;  /* 0x00003fff08087892 */ /* 0x000fe4000f8ec03f */
[----:B------:R-:W-:-:S02]  /*5a50*/  ULOP3.LUT UR6, UR61, 0x10000, URZ, 0xfc, !UPT ;  /* 0x000100003d067892 */ /* 0x000fc4000f8efc3f */
[----:B------:R-:W-:Y:S02]  /*5a60*/  ULOP3.LUT UR8, UR8, 0x10000, URZ, 0xfc, !UPT ;  /* 0x0001000008087892 */ /* 0x000fe4000f8efc3f */
[----:B------:R-:W-:Y:S02]  /*5a70*/  UISETP.NE.U32.AND UP0, UPT, UR7, URZ, UPT ;  /* 0x0000003f0700728c */ /* 0x000fe4000bf05070 */
[----:B------:R-:W-:Y:S02]  /*5a80*/  UIMAD UR7, UR54, 0x600, UR6 ;  /* 0x00000600360778a4 */ /* 0x000fe4000f8e0206 */
[----:B------:R-:W-:Y:S01]  /*5a90*/  UIMAD UR6, UR54, 0x580, UR8 ;  /* 0x00000580360678a4 */ /* 0x000fe2000f8e0208 */
[----:B------:R-:W-:Y:S01]  /*5aa0*/  UMOV UR41, 0x40000040 ;  /* 0x4000004000297882 */ /* 0x000fe20000000000 */
[----:B------:R-:W-:Y:S02]  /*5ab0*/  UMOV UR43, 0x40000040 ;  /* 0x40000040002b7882 */ /* 0x000fe40000000000 */
[----:B------:R-:W-:-:S02]  /*5ac0*/  UIADD3 UR38, UR6, 0x80, URZ ;  /* 0x0000008006267890 */ /* 0x000fc4000fffe03f */
[----:B------:R-:W-:Y:S02]  /*5ad0*/  UIADD3 UR30, UR6, 0x100, URZ ;  /* 0x00000100061e7890 */ /* 0x000fe4000fffe03f */
[----:B------:R-:W-:Y:S02]  /*5ae0*/  UIADD3 UR22, UR6, 0x180, URZ ;  /* 0x0000018006167890 */ /* 0x000fe4000fffe03f */
[----:B------:R-:W-:Y:S02]  /*5af0*/  UIADD3 UR18, UR6, 0x200, URZ ;  /* 0x0000020006127890 */ /* 0x000fe4000fffe03f */
[----:B------:R-:W-:Y:S01]  /*5b00*/  UIADD3 UR10, UR6, 0x280, URZ ;  /* 0x00000280060a7890 */ /* 0x000fe2000fffe03f */
[----:B------:R-:W-:Y:S01]  /*5b10*/  UMOV UR40, UR7 ;  /* 0x0000000700287c82 */ /* 0x000fe20008000000 */
[----:B------:R-:W-:Y:S02]  /*5b20*/  UIADD3 UR26, UR6, 0x300, URZ ;  /* 0x00000300061a7890 */ /* 0x000fe4000fffe03f */
[----:B------:R-:W-:Y:S01]  /*5b30*/  UMOV UR42, UR6 ;  /* 0x00000006002a7c82 */ /* 0x000fe20008000000 */
[----:B------:R-:W-:Y:S01]  /*5b40*/  UIADD3 UR46, UR6, 0x380, URZ ;  /* 0x00000380062e7890 */ /* 0x000fe2000fffe03f */
[----:B------:R-:W-:Y:S01]  /*5b50*/  QGMMA.64x16x32.F32.E4M3.E4M3 R192, gdesc[UR40], R192, UP0 ;  /* 0x0020000028c079f3 */ /* 0x000fe2000bf008c0 */
[----:B------:R-:W-:Y:S01]  /*5b60*/  UMOV UR36, UR40 ;  /* 0x0000002800247c82 */ /* 0x000fe20008000000 */
[----:B------:R-:W-:Y:S01]  /*5b70*/  UMOV UR37, UR41 ;  /* 0x0000002900257c82 */ /* 0x000fe20008000000 */
[----:B------:R-:W-:Y:S01]  /*5b80*/  UMOV UR39, 0x40000040 ;  /* 0x4000004000277882 */ /* 0x000fe20000000000 */
        /* <DEDUP_REMOVED lines=40> */
[----:B------:R-:W-:Y:S01]  /*5e10*/  UIADD3 UR20, UR7, 0x2, URZ ;  /* 0x0000000207147890 */ /* 0x000fe2000fffe03f */
[----:B------:R-:W-:-:S02]  /*5e20*/  UMOV UR21, 0x40000040 ;  /* 0x4000004000157882 */ /* 0x000fc40000000000 */
[----:B------:R-:W-:Y:S01]  /*5e30*/  QGMMA.64x16x32.F32.E4M3.E4M3 R32, gdesc[UR48], R32, UP0 ;  /* 0x00200000302079f3 */ /* 0x000fe2000bf00820 */
[----:B------:R-:W-:Y:S01]  /*5e40*/  UMOV UR48, UR60 ;  /* 0x0000003c00307c82 */ /* 0x000fe20008000000 */
[----:B------:R-:W-:Y:S01]  /*5e50*/  UMOV UR49, 0x40000040 ;  /* 0x4000004000317882 */ /* 0x000fe20000000000 */
[----:B------:R-:W-:Y:S01]  /*5e60*/  UMOV UR32, UR48 ;  /* 0x0000003000207c82 */ /* 0x000fe20008000000 */
[----:B------:R-:W-:Y:S01]  /*5e70*/  UMOV UR33, UR49 ;  /* 0x0000003100217c82 */ /* 0x000fe20008000000 */
[----:B------:R-:W-:Y:S01]  /*5e80*/  QGMMA.64x16x32.F32.E4M3.E4M3 R24, gdesc[UR48], R24, UP0 ;  /* 0x00200000301879f3 */ /* 0x000fe2000bf00818 */
[----:B------:R-:W-:Y:S01]  /*5e90*/  UMOV UR12, UR48 ;  /* 0x00000030000c7c82 */ /* 0x000fe20008000000 */
        /* <DEDUP_REMOVED lines=28> */
[----:B------:R-:W-:-:S02]  /*6060*/  UIADD3 UR22, UR6, 0x2, URZ ;  /* 0x0000000206167890 */ /* 0x000fc4000fffe03f */
[----:B------:R-:W-:Y:S01]  /*6070*/  QGMMA.64x16x32.F32.E4M3.E4M3 R152, gdesc[UR28], R152, UP0 ;  /* 0x002000001c9879f3 */ /* 0x000fe2000bf00898 */
[----:B------:R-:W-:Y:S02]  /*6080*/  UIADD3 UR34, UR6, 0x82, URZ ;  /* 0x0000008206227890 */ /* 0x000fe4000fffe03f */
[----:B------:R-:W-:Y:S01]  /*6090*/  UIADD3 UR10, UR6, 0x102, URZ ;  /* 0x00000102060a7890 */ /* 0x000fe2000fffe03f */
[----:B------:R-:W-:Y:S01]  /*60a0*/  QGMMA.64x16x32.F32.E4M3.E4M3 R168, gdesc[UR36], R168, UP0 ;  /* 0x0020000024a879f3 */ /* 0x000fe2000bf008a8 */
[----:B------:R-:W-:Y:S02]  /*60b0*/  UIADD3 UR18, UR6, 0x182, URZ ;  /* 0x0000018206127890 */ /* 0x000fe4000fffe03f */
[----:B------:R-:W-:Y:S01]  /*60c0*/  UIADD3 UR42, UR6, 0x202, URZ ;  /* 0x00000202062a7890 */ /* 0x000fe2000fffe03f */
[----:B------:R-:W-:Y:S01]  /*60d0*/  QGMMA.64x16x32.F32.E4M3.E4M3 R184, gdesc[UR24], R184, UP0 ;  /* 0x0020000018b879f3 */ /* 0x000fe2000bf008b8 */
[----:B------:R-:W-:Y:S02]  /*60e0*/  UIADD3 UR14, UR6, 0x282, URZ ;  /* 0x00000282060e7890 */ /* 0x000fe4000fffe03f */
[----:B------:R-:W-:Y:S01]  /*60f0*/  UIADD3 UR46, UR6, 0x302, URZ ;  /* 0x00000302062e7890 */ /* 0x000fe2000fffe03f */
        /* <DEDUP_REMOVED lines=24> */
[----:B------:R-:W-:Y:S01]  /*6280*/  UMOV UR44, UR20 ;  /* 0x00000014002c7c82 */ /* 0x000fe20008000000 */
[----:B------:R-:W-:Y:S01]  /*6290*/  UMOV UR45, UR21 ;  /* 0x00000015002d7c82 */ /* 0x000fe20008000000 */
[----:B------:R-:W-:Y:S01]  /*62a0*/  QGMMA.64x16x32.F32.E4M3.E4M3 R128, gdesc[UR40], R128 ;  /* 0x00200000288079f3 */ /* 0x000fe20008700880 */
[----:B------:R-:W-:Y:S01]  /*62b0*/  UMOV UR47, 0x40000040 ;  /* 0x40000040002f7882 */ /* 0x000fe20000000000 */
[----:B------:R-:W-:Y:S01]  /*62c0*/  UIADD3 UR8, UR7, 0x402, URZ ;  /* 0x0000040207087890 */ /* 0x000fe2000fffe03f */
[----:B------:R-:W-:Y:S01]  /*62d0*/  UMOV UR28, UR20 ;  /* 0x00000014001c7c82 */ /* 0x000fe20008000000 */
[----:B------:R-:W-:Y:S01]  /*62e0*/  UMOV UR29, UR21 ;  /* 0x00000015001d7c82 */ /* 0x000fe20008000000 */
[----:B------:R-:W-:Y:S01]  /*62f0*/  QGMMA.64x16x32.F32.E4M3.E4M3 R112, gdesc[UR12], R112 ;  /* 0x002000000c7079f3 */ /* 0x000fe20008700870 */
[----:B------:R-:W-:Y:S01]  /*6300*/  UMOV UR31, 0x40000040 ;  /* 0x40000040001f7882 */ /* 0x000fe20000000000 */
        /* <DEDUP_REMOVED lines=12> */
[----:B------:R-:W-:-:S02]  /*63d0*/  UIADD3 UR60, UR7, 0x404, URZ ;  /* 0x00000404073c7890 */ /* 0x000fc4000fffe03f */
[----:B------:R-:W-:Y:S01]  /*63e0*/  QGMMA.64x16x32.F32.E4M3.E4M3 R48, gdesc[UR24], R48 ;  /* 0x00200000183079f3 */ /* 0x000fe20008700830 */
[----:B------:R-:W-:-:S03]  /*63f0*/  UIADD3 UR59, UR59, 0x4, URZ ;  /* 0x000000043b3b7890 */ /* 0x000fc6000fffe03f */
        /* <DEDUP_REMOVED lines=30> */
[----:B------:R-:W-:-:S02]  /*65e0*/  UIADD3 UR36, UR7, 0x4, URZ ;  /* 0x0000000407247890 */ /* 0x000fc4000fffe03f */
[----:B------:R-:W-:Y:S01]  /*65f0*/  UIADD3 UR38, UR6, 0x4, URZ ;  /* 0x0000000406267890 */ /* 0x000fe2000fffe03f */
[----:B------:R-:W-:Y:S01]  /*6600*/  QGMMA.64x16x32.F32.E4M3.E4M3 R136, gdesc[UR16], R136 ;  /* 0x00200000108879f3 */ /* 0x000fe20008700888 */
[----:B------:R-:W-:Y:S02]  /*6610*/  UIADD3 UR26, UR6, 0x104, URZ ;  /* 0x00000104061a7890 */ /* 0x000fe4000fffe03f */
[----:B------:R-:W-:Y:S01]  /*6620*/  UIADD3 UR18, UR6, 0x184, URZ ;  /* 0x0000018406127890 */ /* 0x000fe2000fffe03f */
[----:B------:R-:W-:Y:S01]  /*6630*/  QGMMA.64x16x32.F32.E4M3.E4M3 R152, gdesc[UR8], R152 ;  /* 0x00200000089879f3 */ /* 0x000fe20008700898 */
[----:B------:R-:W-:Y:S02]  /*6640*/  UIADD3 UR10, UR6, 0x204, URZ ;  /* 0x00000204060a7890 */ /* 0x000fe4000fffe03f */
[----:B------:R-:W-:Y:S01]  /*6650*/  UIADD3 UR42, UR6, 0x284, URZ ;  /* 0x00000284062a7890 */ /* 0x000fe2000fffe03f */
[----:B------:R-:W-:Y:S01]  /*6660*/  QGMMA.64x16x32.F32.E4M3.E4M3 R168, gdesc[UR32], R168 ;  /* 0x0020000020a879f3 */ /* 0x000fe200087008a8 */
[----:B------:R-:W-:Y:S01]  /*6670*/  UIADD3 UR34, UR6, 0x84, URZ ;  /* 0x0000008406227890 */ /* 0x000fe2000fffe03f */
[----:B------:R-:W-:-:S02]  /*6680*/  UMOV UR37, 0x40000040 ;  /* 0x4000004000257882 */ /* 0x000fc40000000000 */
[----:B------:R-:W-:Y:S01]  /*6690*/  QGMMA.64x16x32.F32.E4M3.E4M3 R184, gdesc[UR20], R184 ;  /* 0x0020000014b879f3 */ /* 0x000fe200087008b8 */
        /* <DEDUP_REMOVED lines=46> */
[----:B------:R-:W-:Y:S01]  /*6980*/  UIADD3 UR16, UR7, 0x6, URZ ;  /* 0x0000000607107890 */ /* 0x000fe2000fffe03f */
[----:B------:R-:W-:-:S02]  /*6990*/  UMOV UR17, 0x40000040 ;  /* 0x4000004000117882 */ /* 0x000fc40000000000 */
        /* <DEDUP_REMOVED lines=32> */
[----:B------:R-:W-:Y:S01]  /*6ba0*/  UIADD3 UR18, UR6, 0x6, URZ ;  /* 0x0000000606127890 */ /* 0x000fe2000fffe03f */
        /* <DEDUP_REMOVED lines=10> */
[----:B------:R-:W-:Y:S01]  /*6c50*/  UMOV UR19, 0x40000040 ;  /* 0x4000004000137882 */ /* 0x000fe20000000000 */
[----:B------:R-:W-:Y:S01]  /*6c60*/  UIADD3 UR26, UR6, 0x386, URZ ;  /* 0x00000386061a7890 */ /* 0x000fe2000fffe03f */
        /* <DEDUP_REMOVED lines=43> */
[----:B------:R-:W-:-:S02]  /*6f20*/  ULDC UR60, c[0x0][0x50c] ;  /* 0x00014300003c7ab9 */ /* 0x000fc40000000800 */
[----:B------:R-:W-:Y:S01]  /*6f30*/  QGMMA.64x16x32.F32.E4M3.E4M3 R48, gdesc[UR36], R48 ;  /* 0x00200000243079f3 */ /* 0x000fe20008700830 */
[----:B------:R-:W-:-:S03]  /*6f40*/  UISETP.NE.AND UP0, UPT, UR59, UR60, UPT ;  /* 0x0000003c3b00728c */ /* 0x000fc6000bf05270 */
        /* <DEDUP_REMOVED lines=30> */
[----:B------:R-:W-:-:S03]  /*7130*/  USEL UR6, URZ, 0x1, UP0 ;  /* 0x000000013f067887 */ /* 0x000fc60008000000 */
[----:B------:R-:W-:Y:S03]  /*7140*/  QGMMA.64x16x32.F32.E4M3.E4M3 R136, gdesc[UR8], R136 ;  /* 0x00200000088879f3 */ /* 0x000fe60008700888 */
[----:B------:R-:W-:Y:S01]  /*7150*/  ISETP.NE.AND P0, PT, RZ, UR6, PT ;  /* 0x00000006ff007c0c */ /* 0x000fe2000bf05270 */
[----:B------:R-:W-:Y:S04]  /*7160*/  QGMMA.64x16x32.F32.E4M3.E4M3 R152, gdesc[UR28], R152 ;  /* 0x002000001c9879f3 */ /* 0x000fe80008700898 */
[----:B------:R-:W-:Y:S04]  /*7170*/  QGMMA.64x16x32.F32.E4M3.E4M3 R168, gdesc[UR20], R168 ;  /* 0x0020000014a879f3 */ /* 0x000fe800087008a8 */
[----:B------:R-:W-:Y:S03]  /*7180*/  QGMMA.64x16x32.F32.E4M3.E4M3 R184, gdesc[UR16], R184, gsb0 ;  /* 0x0020000010b879f3 */ /* 0x000fe600080008b8 */
[----:B------:R-:W-:-:S02]  /*7190*/  WARPGROUP.DEPBAR.LE gsb0, 0x1 ;  /* 0x00008000000079c5 */ /* 0x000fc40000010100 */
[----:B------:R-:W-:Y:S05]  /*71a0*/  @!P0 BRA `(.L_x_24) ;  /* 0x0000001c00308947 */ /* 0x000fea0003800000 */
[----:B------:R-:W-:Y:S02]  /*71b0*/  WARPGROUP.DEPBAR.LE gsb0, 0x0 ;  /* 0x00008000000079c5 */ /* 0x000fe40000010000 */
[----:B------:R-:W-:-:S01]  /*71c0*/  FADD R227, R193, R227 ;  /* 0x000000e3c1e37221 */ /* 0x000fc20000000000 */
[----:B------:R-:W-:Y:S01]  /*71d0*/  FADD R226, R194, R226 ;  /* 0x000000e2c2e27221 */ /* 0x000fe20000000000 */
[----:B------:R-:W-:-:S01]  /*71e0*/  FADD R225, R195, R225 ;  /* 0x000000e1c3e17221 */ /* 0x000fc20000000000 */
[----:B------:R-:W-:Y:S01]  /*71f0*/  FADD R224, R196, R224 ;  /* 0x000000e0c4e07221 */ /* 0x000fe20000000000 */
[----:B------:R-:W-:-:S01]  /*7200*/  FADD R223, R197, R223 ;  /* 0x000000dfc5df7221 */ /* 0x000fc20000000000 */
[----:B------:R4:W-:Y:S01]  /*7210*/  STL [R1+0x218], R227 ;  /* 0x000218e301007387 */ /* 0x0009e20000100800 */
[----:B------:R-:W-:-:S01]  /*7220*/  FADD R222, R198, R222 ;  /* 0x000000dec6de7221 */ /* 0x000fc20000000000 */
[----:B------:R-:W-:Y:S01]  /*7230*/  FADD R221, R199, R221 ;  /* 0x000000ddc7dd7221 */ /* 0x000fe20000000000 */
[----:B------:R-:W-:-:S01]  /*7240*/  FADD R220, R184, R220 ;  /* 0x000000dcb8dc7221 */ /* 0x000fc20000000000 */
[----:B------:R-:W-:Y:S01]  /*7250*/  FADD R219, R185, R219 ;  /* 0x000000dbb9db7221 */ /* 0x000fe20000000000 */
[----:B------:R-:W-:-:S01]  /*7260*/  FADD R218, R186, R218 ;  /* 0x000000dabada7221 */ /* 0x000fc20000000000 */
[----:B------:R-:W-:Y:S01]  /*7270*/  FADD R217, R187, R217 ;  /* 0x000000d9bbd97221 */ /* 0x000fe20000000000 */
[----:B------:R-:W-:-:S01]  /*7280*/  FADD R216, R188, R216 ;  /* 0x000000d8bcd87221 */ /* 0x000fc20000000000 */
[----:B------:R-:W-:Y:S01]  /*7290*/  FADD R215, R189, R215 ;  /* 0x000000d7bdd77221 */ /* 0x000fe20000000000 */
[----:B------:R-:W-:-:S01]  /*72a0*/  FADD R214, R190, R214 ;  /* 0x000000d6bed67221 */ /* 0x000fc20000000000 */
[----:B----4-:R-:W4:Y:S01]  /*72b0*/  LDL.LU R227, [R1+0x10] ;  /* 0x0000100001e37983 */ /* 0x010f220000300800 */
[----:B------:R-:W-:-:S01]  /*72c0*/  FADD R213, R191, R213 ;  /* 0x000000d5bfd57221 */ /* 0x000fc20000000000 */
[----:B------:R-:W-:Y:S01]  /*72d0*/  FADD R212, R176, R212 ;  /* 0x000000d4b0d47221 */ /* 0x000fe20000000000 */
[----:B------:R-:W-:-:S01]  /*72e0*/  FADD R211, R177, R211 ;  /* 0x000000d3b1d37221 */ /* 0x000fc20000000000 */
[----:B------:R0:W-:Y:S01]  /*72f0*/  STL [R1+0x21c], R226 ;  /* 0x00021ce201007387 */ /* 0x0001e20000100800 */
[----:B------:R-:W-:-:S03]  /*7300*/  FADD R228, R192, R228 ;  /* 0x000000e4c0e47221 */ /* 0x000fc60000000000 */
[----:B0-----:R-:W2:Y:S04]  /*7310*/  LDL.LU R226, [R1+0xc] ;  /* 0x00000c0001e27983 */ /* 0x001ea80000300800 */
[----:B------:R0:W-:Y:S04]  /*7320*/  STL [R1+0x220], R225 ;  /* 0x000220e101007387 */ /* 0x0001e80000100800 */
[----:B0-----:R-:W3:Y:S04]  /*7330*/  LDL.LU R225, [R1+0x8] ;  /* 0x0000080001e17983 */ /* 0x001ee80000300800 */
[----:B------:R0:W-:Y:S04]  /*7340*/  STL [R1+0x224], R224 ;  /* 0x000224e001007387 */ /* 0x0001e80000100800 */
[----:B0-----:R-:W3:Y:S04]  /*7350*/  LDL.LU R224, [R1+0x4] ;  /* 0x0000040001e07983 */ /* 0x001ee80000300800 */
[----:B------:R0:W-:Y:S04]  /*7360*/  STL [R1+0x228], R223 ;  /* 0x000228df01007387 */ /* 0x0001e80000100800 */
[----:B0-----:R-:W3:Y:S04]  /*7370*/  LDL.LU R223, [R1] ;  /* 0x0000000001df7983 */ /* 0x001ee80000300800 */
[----:B------:R-:W-:Y:S04]  /*7380*/  STL [R1+0x22c], R222 ;  /* 0x00022cde01007387 */ /* 0x000fe80000100800 */
        /* <DEDUP_REMOVED lines=10> */
[----:B------:R-:W-:Y:S01]  /*7430*/  STL [R1+0x258], R211 ;  /* 0x000258d301007387 */ /* 0x000fe20000100800 */
[----:B----4-:R-:W-:-:S01]  /*7440*/  FADD R227, R136, R227 ;  /* 0x000000e388e37221 */ /* 0x010fc20000000000 */
[----:B--2---:R-:W-:Y:S01]  /*7450*/  FADD R226, R151, R226 ;  /* 0x000000e297e27221 */ /* 0x004fe20000000000 */
[----:B---3--:R-:W-:-:S01]  /*7460*/  FADD R225, R150, R225 ;  /* 0x000000e196e17221 */ /* 0x008fc20000000000 */
[----:B------:R-:W-:Y:S01]  /*7470*/  FADD R224, R149, R224 ;  /* 0x000000e095e07221 */ /* 0x000fe20000000000 */
[----:B------:R-:W-:-:S05]  /*7480*/  FADD R223, R148, R223 ;  /* 0x000000df94df7221 */ /* 0x000fca0000000000 */
[----:B------:R-:W-:Y:S04]  /*7490*/  STL [R1], R223 ;  /* 0x000000df01007387 */ /* 0x000fe80000100800 */
[----:B------:R-:W-:Y:S04]  /*74a0*/  STL [R1+0x4], R224 ;  /* 0x000004e001007387 */ /* 0x000fe80000100800 */
[----:B------:R0:W-:Y:S04]  /*74b0*/  STL [R1+0x10], R227 ;  /* 0x000010e301007387 */ /* 0x0001e80000100800 */
[----:B------:R-:W-:Y:S04]  /*74c0*/  STL [R1+0x8], R225 ;  /* 0x000008e101007387 */ /* 0x000fe80000100800 */
[----:B0-----:R-:W2:Y:S04]  /*74d0*/  LDL.LU R227, [R1+0x14] ;  /* 0x0000140001e37983 */ /* 0x001ea80000300800 */
[----:B------:R0:W-:Y:S04]  /*74e0*/  STL [R1+0xc], R226 ;  /* 0x00000ce201007387 */ /* 0x0001e80000100800 */
[----:B0-----:R-:W3:Y:S04]  /*74f0*/  LDL.LU R226, [R1+0x18] ;  /* 0x0000180001e27983 */ /* 0x001ee80000300800 */
[----:B------:R-:W4:Y:S04]  /*7500*/  LDL.LU R225, [R1+0x1c] ;  /* 0x00001c0001e17983 */ /* 0x000f280000300800 */
        /* <DEDUP_REMOVED lines=13> */
[----:B------:R-:W4:Y:S01]  /*75e0*/  LDL.LU R211, [R1+0x54] ;  /* 0x0000540001d37983 */ /* 0x000f220000300800 */
[----:B--2---:R-:W-:-:S05]  /*75f0*/  FADD R227, R137, R227 ;  /* 0x000000e389e37221 */ /* 0x004fca0000000000 */
[----:B------:R0:W-:Y:S01]  /*7600*/  STL [R1+0x14], R227 ;  /* 0x000014e301007387 */ /* 0x0001e20000100800 */
[----:B---3--:R-:W-:-:S01]  /*7610*/  FADD R226, R138, R226 ;  /* 0x000000e28ae27221 */ /* 0x008fc20000000000 */
[----:B----4-:R-:W-:-:S04]  /*7620*/  FADD R225, R139, R225 ;  /* 0x000000e18be17221 */ /* 0x010fc80000000000 */
[----:B------:R2:W-:Y:S01]  /*7630*/  STL [R1+0x18], R226 ;  /* 0x000018e201007387 */ /* 0x0005e20000100800 */
[----:B------:R-:W-:-:S03]  /*7640*/  FADD R224, R140, R224 ;  /* 0x000000e08ce07221 */ /* 0x000fc60000000000 */
        /* <DEDUP_REMOVED lines=24> */
[----:B0-----:R-:W4:Y:S01]  /*77d0*/  LDL.LU R227, [R1+0x58] ;  /* 0x0000580001e37983 */ /* 0x001f220000300800 */
[----:B------:R-:W-:-:S03]  /*77e0*/  FADD R211, R121, R211 ;  /* 0x000000d379d37221 */ /* 0x000fc60000000000 */
[----:B------:R0:W-:Y:S04]  /*77f0*/  STL [R1+0x4c], R213 ;  /* 0x00004cd501007387 */ /* 0x0001e80000100800 */
[----:B--2---:R-:W2:Y:S04]  /*7800*/  LDL.LU R226, [R1+0x5c] ;  /* 0x00005c0001e27983 */ /* 0x004ea80000300800 */
[----:B------:R0:W-:Y:S04]  /*7810*/  STL [R1+0x50], R212 ;  /* 0x000050d401007387 */ /* 0x0001e80000100800 */
[----:B---3--:R-:W3:Y:S04]  /*7820*/  LDL.LU R225, [R1+0x60] ;  /* 0x0000600001e17983 */ /* 0x008ee80000300800 */
[----:B------:R0:W-:Y:S04]  /*7830*/  STL [R1+0x54], R211 ;  /* 0x000054d301007387 */ /* 0x0001e80000100800 */
[----:B----4-:R-:W4:Y:S04]  /*7840*/  LDL.LU R224, [R1+0x64] ;  /* 0x0000640001e07983 */ /* 0x010f280000300800 */
[----:B-1----:R-:W4:Y:S04]  /*7850*/  LDL.LU R223, [R1+0x68] ;  /* 0x0000680001df7983 */ /* 0x002f280000300800 */
        /* <DEDUP_REMOVED lines=9> */
[----:B0-----:R-:W4:Y:S04]  /*78f0*/  LDL.LU R213, [R1+0x90] ;  /* 0x0000900001d57983 */ /* 0x001f280000300800 */
[----:B------:R-:W4:Y:S04]  /*7900*/  LDL.LU R212, [R1+0x94] ;  /* 0x0000940001d47983 */ /* 0x000f280000300800 */
[----:B------:R-:W4:Y:S01]  /*7910*/  LDL.LU R211, [R1+0x98] ;  /* 0x0000980001d37983 */ /* 0x000f220000300800 */
[----:B------:R-:W-:-:S01]  /*7920*/  FADD R227, R122, R227 ;  /* 0x000000e37ae37221 */ /* 0x000fc20000000000 */
[----:B--2---:R-:W-:-:S04]  /*7930*/  FADD R226, R123, R226 ;  /* 0x000000e27be27221 */ /* 0x004fc80000000000 */
[----:B------:R0:W-:Y:S01]  /*7940*/  STL [R1+0x58], R227 ;  /* 0x000058e301007387 */ /* 0x0001e20000100800 */
[----:B---3--:R-:W-:-:S03]  /*7950*/  FADD R225, R124, R225 ;  /* 0x000000e17ce17221 */ /* 0x008fc60000000000 */
[----:B------:R1:W-:Y:S01]  /*7960*/  STL [R1+0x5c], R226 ;  /* 0x00005ce201007387 */ /* 0x0003e20000100800 */
[----:B----4-:R-:W-:-:S03]  /*7970*/  FADD R224, R125, R224 ;  /* 0x000000e07de07221 */ /* 0x010fc60000000000 */
        /* <DEDUP_REMOVED lines=27> */
[----:B-1----:R-:W4:Y:S04]  /*7b30*/  LDL.LU R226, [R1+0xa0] ;  /* 0x0000a00001e27983 */ /* 0x002f280000300800 */
[----:B------:R1:W-:Y:S04]  /*7b40*/  STL [R1+0x94], R212 ;  /* 0x000094d401007387 */ /* 0x0003e80000100800 */
[----:B--2---:R-:W2:Y:S04]  /*7b50*/  LDL.LU R225, [R1+0xa4] ;  /* 0x0000a40001e17983 */ /* 0x004ea80000300800 */
[----:B------:R1:W-:Y:S04]  /*7b60*/  STL [R1+0x98], R211 ;  /* 0x000098d301007387 */ /* 0x0003e80000100800 */
[----:B---3--:R-:W3:Y:S04]  /*7b70*/  LDL.LU R224, [R1+0xa8] ;  /* 0x0000a80001e07983 */ /* 0x008ee80000300800 */
[----:B----4-:R-:W4:Y:S04]  /*7b80*/  LDL.LU R223, [R1+0xac] ;  /* 0x0000ac0001df7983 */ /* 0x010f280000300800 */
        /* <DEDUP_REMOVED lines=10> */
[----:B-1----:R-:W4:Y:S04]  /*7c30*/  LDL.LU R212, [R1+0xd8] ;  /* 0x0000d80001d47983 */ /* 0x002f280000300800 */
[----:B------:R-:W4:Y:S01]  /*7c40*/  LDL.LU R211, [R1+0xdc] ;  /* 0x0000dc0001d37983 */ /* 0x000f220000300800 */
[----:B------:R-:W-:-:S01]  /*7c50*/  FADD R227, R107, R227 ;  /* 0x000000e36be37221 */ /* 0x000fc20000000000 */
[----:B------:R-:W-:-:S04]  /*7c60*/  FADD R226, R108, R226 ;  /* 0x000000e26ce27221 */ /* 0x000fc80000000000 */
[----:B------:R0:W-:Y:S01]  /*7c70*/  STL [R1+0x9c], R227 ;  /* 0x00009ce301007387 */ /* 0x0001e20000100800 */
[----:B--2---:R-:W-:-:S03]  /*7c80*/  FADD R225, R109, R225 ;  /* 0x000000e16de17221 */ /* 0x004fc60000000000 */
        /* <DEDUP_REMOVED lines=151> */
[----:B------:R-:W-:Y:S01]  /*8600*/  STL [R1+0x168], R227 ;  /* 0x000168e301007387 */ /* 0x000fe20000100800 */
[----:B--2---:R-:W-:-:S03]  /*8610*/  FADD R225, R48, R225 ;  /* 0x000000e130e17221 */ /* 0x004fc60000000000 */
[----:B------:R-:W-:Y:S01]  /*8620*/  STL [R1+0x16c], R226 ;  /* 0x00016ce201007387 */ /* 0x000fe20000100800 */
[----:B---3--:R-:W-:-:S03]  /*8630*/  FADD R224, R49, R224 ;  /* 0x000000e031e07221 */ /* 0x008fc60000000000 */
[----:B------:R-:W-:Y:S01]  /*8640*/  STL [R1+0x170], R225 ;  /* 0x000170e101007387 */ /* 0x000fe20000100800 */
[----:B----4-:R-:W-:-:S03]  /*8650*/  FADD R223, R50, R223 ;  /* 0x000000df32df7221 */ /* 0x010fc60000000000 */
[----:B------:R-:W-:Y:S01]  /*8660*/  STL [R1+0x174], R224 ;  /* 0x000174e001007387 */ /* 0x000fe20000100800 */
[----:B------:R-:W-:-:S03]  /*8670*/  FADD R222, R51, R222 ;  /* 0x000000de33de7221 */ /* 0x000fc60000000000 */
        /* <DEDUP_REMOVED lines=19> */
[----:B------:R-:W-:-:S01]  /*87b0*/  FADD R212, R45, R212 ;  /* 0x000000d42dd47221 */ /* 0x000fc20000000000 */
[----:B------:R-:W-:-:S05]  /*87c0*/  FADD R211, R46, R211 ;  /* 0x000000d32ed37221 */ /* 0x000fca0000000000 */
        /* <DEDUP_REMOVED lines=22> */
[----:B---3--:R-:W-:-:S03]  /*8930*/  FADD R212, R32, R212 ;  /* 0x000000d420d47221 */ /* 0x008fc60000000000 */
[----:B0-----:R0:W5:Y:S01]  /*8940*/  LDL.LU R211, [R1+0x258] ;  /* 0x0002580001d37983 */ /* 0x0011620000300800 */
[----:B----4-:R-:W-:-:S03]  /*8950*/  FADD R213, R33, R213 ;  /* 0x000000d521d57221 */ /* 0x010fc60000000000 */
[----:B------:R1:W-:Y:S01]  /*8960*/  STL [R1+0x1b0], R212 ;  /* 0x0001b0d401007387 */ /* 0x0003e20000100800 */
[----:B------:R-:W-:-:S01]  /*8970*/  FADD R214, R34, R214 ;  /* 0x000000d622d67221 */ /* 0x000fc20000000000 */
[----:B------:R-:W-:Y:S02]  /*8980*/  FADD R215, R35, R215 ;  /* 0x000000d723d77221 */ /* 0x000fe40000000000 */
[----:B-1----:R0:W5:Y:S01]  /*8990*/  LDL.LU R212, [R1+0x254] ;  /* 0x0002540001d47983 */ /* 0x0021620000300800 */
[----:B------:R-:W-:-:S03]  /*89a0*/  FADD R216, R36, R216 ;  /* 0x000000d824d87221 */ /* 0x000fc60000000000 */
[----:B------:R1:W-:Y:S01]  /*89b0*/  STL [R1+0x1b4], R213 ;  /* 0x0001b4d501007387 */ /* 0x0003e20000100800 */
[----:B------:R-:W-:-:S01]  /*89c0*/  FADD R217, R37, R217 ;  /* 0x000000d925d97221 */ /* 0x000fc20000000000 */
[----:B------:R-:W-:Y:S02]  /*89d0*/  FADD R218, R38, R218 ;  /* 0x000000da26da7221 */ /* 0x000fe40000000000 */
[----:B-1----:R0:W5:Y:S04]  /*89e0*/  LDL.LU R213, [R1+0x250] ;  /* 0x0002500001d57983 */ /* 0x0021680000300800 */
[----:B------:R1:W-:Y:S01]  /*89f0*/  STL [R1+0x1b8], R214 ;  /* 0x0001b8d601007387 */ /* 0x0003e20000100800 */
[----:B------:R-:W-:-:S01]  /*8a00*/  FADD R219, R39, R219 ;  /* 0x000000db27db7221 */ /* 0x000fc20000000000 */
[----:B------:R-:W-:-:S02]  /*8a10*/  FADD R220, R24, R220 ;  /* 0x000000dc18dc7221 */ /* 0x000fc40000000000 */
[----:B-1----:R0:W5:Y:S04]  /*8a20*/  LDL.LU R214, [R1+0x24c] ;  /* 0x00024c0001d67983 */ /* 0x0021680000300800 */
[----:B------:R1:W-:Y:S01]  /*8a30*/  STL [R1+0x1bc], R215 ;  /* 0x0001bcd701007387 */ /* 0x0003e20000100800 */
[----:B------:R-:W-:-:S01]  /*8a40*/  FADD R221, R25, R221 ;  /* 0x000000dd19dd7221 */ /* 0x000fc20000000000 */
[----:B------:R-:W-:Y:S02]  /*8a50*/  FADD R222, R26, R222 ;  /* 0x000000de1ade7221 */ /* 0x000fe40000000000 */
[----:B-1----:R0:W5:Y:S04]  /*8a60*/  LDL.LU R215, [R1+0x248] ;  /* 0x0002480001d77983 */ /* 0x0021680000300800 */
[----:B------:R1:W-:Y:S01]  /*8a70*/  STL [R1+0x1c0], R216 ;  /* 0x0001c0d801007387 */ /* 0x0003e20000100800 */
[----:B------:R-:W-:-:S03]  /*8a80*/  FADD R223, R27, R223 ;  /* 0x000000df1bdf7221 */ /* 0x000fc60000000000 */
        /* <DEDUP_REMOVED lines=13> */
[----:B------:R1:W-:Y:S04]  /*8b60*/  STL [R1+0x1d4], R221 ;  /* 0x0001d4dd01007387 */ /* 0x0003e80000100800 */
        /* <DEDUP_REMOVED lines=12> */
[----:B-1----:R0:W5:Y:S01]  /*8c30*/  LDL.LU R227, [R1+0x218] ;  /* 0x0002180001e37983 */ /* 0x0021620000300800 */
        /* <DEDUP_REMOVED lines=33> */
[----:B-----5:R-:W-:Y:S01]  /*8e50*/  FADD R0, R147, R0 ;  /* 0x0000000093007221 */ /* 0x020fe20000000000 */
[----:B0-----:R-:W-:-:S06]  /*8e60*/  UMOV UR59, URZ ;  /* 0x0000003f003b7c82 */ /* 0x001fcc0008000000 */
.L_x_24:
[----:B------:R-:W-:Y:S05]  /*8e70*/  @!P1 BRA `(.L_x_25) ;  /* 0x0000000000049947 */ /* 0x000fea0003800000 */
[----:B------:R-:W-:Y:S01]  /*8e80*/  BPT.TRAP 0x1 ;  /* 0x000000040000795c */ /* 0x000fe20000300000 */
.L_x_25:
[----:B-----5:R4:W-:Y:S04]  /*8e90*/  STL [R1+0x218], R0 ;  /* 0x0002180001007387 */ /* 0x0209e80000100800 */
[----:B----4-:R-:W4:Y:S01]  /*8ea0*/  LDL R0, [R1+0x1f4] ;  /* 0x0001f40001007983 */ /* 0x010f220000100800 */
[----:B------:R-:W-:-:S04]  /*8eb0*/  ULEA UR7, UR56, UR58, 0x3 ;  /* 0x0000003a38077291 */ /* 0x000fc8000f8e183f */
[----:B------:R-:W-:-:S04]  /*8ec0*/  UIADD3 UR7, UR7, 0x20, URZ ;  /* 0x0000002007077890 */ /* 0x000fc8000fffe03f */
[----:B------:R-:W-:-:S09]  /*8ed0*/  UPRMT UR7, URZ, 0x654, UR7 ;  /* 0x000006543f077896 */ /* 0x000fd20008000007 */
[----:B------:R-:W-:Y:S01]  /*8ee0*/  SYNCS.ARRIVE.TRANS64.RED.A1T0 RZ, [UR7], RZ ;  /* 0x000000ffffff79a7 */ /* 0x000fe20008100407 */
[----:B----4-:R-:W-:Y:S02]  /*8ef0*/  R2UR UR8, R0 ;  /* 0x00000000000872ca */ /* 0x010fe400000e0000 */
[----:B------:R4:W5:Y:S11]  /*8f00*/  LDL.LU R0, [R1+0x218] ;  /* 0x0002180001007983 */ /* 0x0009760000300800 */
[----:B------:R-:W-:-:S06]  /*8f10*/  UISETP.GT.U32.AND UP0, UPT, UR8, 0x1, UPT ;  /* 0x000000010800788c */ /* 0x000fcc000bf04070 */
[----:B------:R-:W-:-:S13]  /*8f20*/  PLOP3.LUT P0, PT, PT, PT, UP0, 0x80, 0x0 ;  /* 0x000000000000781c */ /* 0x000fda0003f0f008 */
[----:B----4-:R-:W-:Y:S05]  /*8f30*/  @P0 BRA `(.L_x_26) ;  /* 0x0000000000040947 */ /* 0x010fea0003800000 */
[----:B------:R-:W-:Y:S01]  /*8f40*/  BPT.TRAP 0x1 ;  /* 0x000000040000795c */ /* 0x000fe20000300000 */
.L_x_26:
[----:B------:R-:W-:Y:S02]  /*8f50*/  UISETP.GT.AND UP2, UPT, UR57, 0x1, UPT ;  /* 0x000000013900788c */ /* 0x000fe4000bf44270 */
[----:B------:R-:W-:Y:S02]  /*8f60*/  UIADD3 UR54, UR54, 0x1, URZ ;  /* 0x0000000136367890 */ /* 0x000fe4000fffe03f */
[----:B------:R-:W-:Y:S02]  /*8f70*/  UIADD3 UR56, UR56, 0x1, URZ ;  /* 0x0000000138387890 */ /* 0x000fe4000fffe03f */
[----:B------:R-:W-:Y:S01]  /*8f80*/  PLOP3.LUT P0, PT, PT, PT, UP2, 0x80, 0x0 ;  /* 0x000000000000781c */ /* 0x000fe20003f0f028 */
[----:B------:R-:W-:Y:S02]  /*8f90*/  UISETP.NE.AND UP0, UPT, UR54, 0x4, UPT ;  /* 0x000000043600788c */ /* 0x000fe4000bf05270 */
[----:B------:R-:W-:Y:S02]  /*8fa0*/  UIADD3 UR8, UR57, -0x1, URZ ;  /* 0xffffffff39087890 */ /* 0x000fe4000fffe03f */
[----:B------:R-:W-:-:S02]  /*8fb0*/  USEL UR7, URZ, 0x1, UP0 ;  /* 0x000000013f077887 */ /* 0x000fc40008000000 */
[----:B------:R-:W-:Y:S02]  /*8fc0*/  UISETP.NE.AND UP1, UPT, UR56, 0x4, UPT ;  /* 0x000000043800788c */ /* 0x000fe4000bf25270 */
[----:B------:R-:W-:Y:S02]  /*8fd0*/  ULOP3.LUT UR55, UR55, UR7, URZ, 0x3c, !UPT ;  /* 0x0000000737377292 */ /* 0x000fe4000f8e3c3f */
[----:B------:R-:W-:Y:S02]  /*8fe0*/  USEL UR54, UR54, URZ, UP0 ;  /* 0x0000003f36367287 */ /* 0x000fe40008000000 */
[----:B------:R-:W-:Y:S01]  /*8ff0*/  USEL UR56, UR56, URZ, UP1 ;  /* 0x0000003f38387287 */ /* 0x000fe20008800000 */
[----:B------:R-:W-:Y:S01]  /*9000*/  UMOV UR7, 0x1 ;  /* 0x0000000100077882 */ /* 0x000fe20000000000 */
[----:B------:R-:W-:Y:S01]  /*9010*/  UMOV UR57, UR8 ;  /* 0x0000000800397c82 */ /* 0x000fe20008000000 */
[----:B------:R-:W-:Y:S09]  /*9020*/  @P0 BRA `(.L_x_27) ;  /* 0xffffffc800200947 */ /* 0x000ff2000383ffff */
.L_x_19:
[----:B------:R-:W-:-:S04]  /*9030*/  UISETP.NE.AND UP0, UPT, UR59, URZ, UPT ;  /* 0x0000003f3b00728c */ /* 0x000fc8000bf05270 */
[----:B------:R-:W-:-:S06]  /*9040*/  USEL UR6, URZ, 0x1, !UP0 ;  /* 0x000000013f067887 */ /* 0x000fcc000c000000 */
[----:B------:R-:W-:-:S13]  /*9050*/  ISETP.NE.AND P0, PT, RZ, UR6, PT ;  /* 0x00000006ff007c0c */ /* 0x000fda000bf05270 */
[----:B------:R-:W-:Y:S05]  /*9060*/  @!P0 BRA `(.L_x_28) ;  /* 0x0000001c009c8947 */ /* 0x000fea0003800000 */
[----:B------:R-:W-:Y:S02]  /*9070*/  WARPGROUP.DEPBAR.LE gsb0, 0x0 ;  /* 0x00008000000079c5 */ /* 0x000fe40000010000 */
[----:B------:R-:W-:Y:S01]  /*9080*/  FADD R227, R193, R227 ;  /* 0x000000e3c1e37221 */ /* 0x000fe20000000000 */
[----:B------:R-:W-:Y:S01]  /*9090*/  FADD R226, R194, R226 ;  /* 0x000000e2c2e27221 */ /* 0x000fe20000000000 */
[----:B------:R-:W-:Y:S01]  /*90a0*/  FADD R225, R195, R225 ;  /* 0x000000e1c3e17221 */ /* 0x000fe20000000000 */
[----:B------:R-:W-:Y:S01]  /*90b0*/  FADD R224, R196, R224 ;  /* 0x000000e0c4e07221 */ /* 0x000fe20000000000 */
[----:B------:R-:W-:Y:S01]  /*90c0*/  FADD R223, R197, R223 ;  /* 0x000000dfc5df7221 */ /* 0x000fe20000000000 */
[----:B------:R4:W-:Y:S01]  /*90d0*/  STL [R1+0x218], R227 ;  /* 0x000218e301007387 */ /* 0x0009e20000100800 */
[----:B------:R-:W-:Y:S01]  /*90e0*/  FADD R222, R198, R222 ;  /* 0x000000dec6de7221 */ /* 0x000fe20000000000 */
        /* <DEDUP_REMOVED lines=8> */
[----:B----4-:R-:W4:Y:S01]  /*9170*/  LDL.LU R227, [R1+0x78] ;  /* 0x0000780001e37983 */ /* 0x010f220000300800 */
        /* <DEDUP_REMOVED lines=13> */
[----:B0-----:R-:W2:Y:S01]  /*9250*/  LDL.LU R226, [R1+0x74] ;  /* 0x0000740001e27983 */ /* 0x001ea20000300800 */
[----:B------:R-:W-:Y:S01]  /*9260*/  FADD R201, R171, R201 ;  /* 0x000000c9abc97221 */ /* 0x000fe20000000000 */
[----:B------:R-:W-:Y:S01]  /*9270*/  FADD R200, R172, R200 ;  /* 0x000000c8acc87221 */ /* 0x000fe20000000000 */
[----:B------:R-:W-:Y:S01]  /*9280*/  FADD R23, R173, R23 ;  /* 0x00000017ad177221 */ /* 0x000fe20000000000 */
[----:B------:R0:W-:Y:S01]  /*9290*/  STL [R1+0x220], R225 ;  /* 0x000220e101007387 */ /* 0x0001e20000100800 */
[----:B------:R-:W-:Y:S01]  /*92a0*/  FADD R22, R174, R22 ;  /* 0x00000016ae167221 */ /* 0x000fe20000000000 */
[----:B------:R-:W-:Y:S01]  /*92b0*/  FADD R21, R175, R21 ;  /* 0x00000015af157221 */ /* 0x000fe20000000000 */
[----:B------:R-:W-:Y:S01]  /*92c0*/  FADD R228, R192, R228 ;  /* 0x000000e4c0e47221 */ /* 0x000fe20000000000 */
[----:B0-----:R-:W3:Y:S04]  /*92d0*/  LDL.LU R225, [R1+0x70] ;  /* 0x0000700001e17983 */ /* 0x001ee80000300800 */
[----:B------:R0:W-:Y:S04]  /*92e0*/  STL [R1+0x224], R224 ;  /* 0x000224e001007387 */ /* 0x0001e80000100800 */
[----:B0-----:R-:W4:Y:S04]  /*92f0*/  LDL.LU R224, [R1+0x6c] ;  /* 0x00006c0001e07983 */ /* 0x001f280000300800 */
[----:B------:R0:W-:Y:S04]  /*9300*/  STL [R1+0x228], R223 ;  /* 0x000228df01007387 */ /* 0x0001e80000100800 */
[----:B0-----:R-:W2:Y:S04]  /*9310*/  LDL.LU R223, [R1+0x68] ;  /* 0x0000680001df7983 */ /* 0x001ea80000300800 */
[----:B------:R0:W-:Y:S04]  /*9320*/  STL [R1+0x22c], R222 ;  /* 0x00022cde01007387 */ /* 0x0001e80000100800 */
        /* <DEDUP_REMOVED lines=50> */
[----:B0-----:R-:W4:Y:S01]  /*9650*/  LDL.LU R21, [R1] ;  /* 0x0000000001157983 */ /* 0x001f220000300800 */
[----:B---3--:R-:W-:Y:S01]  /*9660*/  FADD R219, R122, R219 ;  /* 0x000000db7adb7221 */ /* 0x008fe20000000000 */
[----:B--2---:R-:W-:Y:S01]  /*9670*/  FADD R220, R123, R220 ;  /* 0x000000dc7bdc7221 */ /* 0x004fe20000000000 */
[----:B----4-:R-:W-:Y:S01]  /*9680*/  FADD R221, R124, R221 ;  /* 0x000000dd7cdd7221 */ /* 0x010fe20000000000 */
        /* <DEDUP_REMOVED lines=26> */
[----:B------:R-:W-:-:S05]  /*9830*/  FADD R21, R148, R21 ;  /* 0x0000001594157221 */ /* 0x000fca0000000000 */
[----:B------:R0:W-:Y:S04]  /*9840*/  STL [R1], R21 ;  /* 0x0000001501007387 */ /* 0x0001e80000100800 */
[----:B------:R2:W-:Y:S04]  /*9850*/  STL [R1+0x4], R22 ;  /* 0x0000041601007387 */ /* 0x0005e80000100800 */
        /* <DEDUP_REMOVED lines=22> */
[----:B------:R1:W-:Y:S01]  /*99c0*/  STL [R1+0x60], R221 ;  /* 0x000060dd01007387 */ /* 0x0003e20000100800 */
[----:B------:R-:W-:-:S03]  /*99d0*/  FADD R227, R114, R227 ;  /* 0x000000e372e37221 */ /* 0x000fc60000000000 */
[----:B------:R1:W-:Y:S04]  /*99e0*/  STL [R1+0x64], R222 ;  /* 0x000064de01007387 */ /* 0x0003e80000100800 */
[----:B------:R1:W-:Y:S04]  /*99f0*/  STL [R1+0x68], R223 ;  /* 0x000068df01007387 */ /* 0x0003e80000100800 */
[----:B------:R1:W-:Y:S04]  /*9a00*/  STL [R1+0x6c], R224 ;  /* 0x00006ce001007387 */ /* 0x0003e80000100800 */
[----:B0-----:R-:W4:Y:S04]  /*9a10*/  LDL.LU R21, [R1+0x7c] ;  /* 0x00007c0001157983 */ /* 0x001f280000300800 */
        /* <DEDUP_REMOVED lines=33> */
[----:B------:R-:W-:Y:S01]  /*9c30*/  FADD R21, R115, R21 ;  /* 0x0000001573157221 */ /* 0x000fe20000000000 */
        /* <DEDUP_REMOVED lines=92> */
[----:B------:R-:W-:Y:S01]  /*a200*/  FADD R21, R82, R21 ;  /* 0x0000001552157221 */ /* 0x000fe20000000000 */
        /* <DEDUP_REMOVED lines=92> */
[----:B------:R-:W-:-:S05]  /*a7d0*/  FADD R21, R49, R21 ;  /* 0x0000001531157221 */ /* 0x000fca0000000000 */
[----:B------:R0:W-:Y:S01]  /*a7e0*/  STL [R1+0x174], R21 ;  /* 0x0001741501007387 */ /* 0x0001e20000100800 */
[----:B------:R-:W-:-:S03]  /*a7f0*/  FADD R22, R50, R22 ;  /* 0x0000001632167221 */ /* 0x000fc60000000000 */
[----:B0-----:R0:W5:Y:S01]  /*a800*/  LDL.LU R21, [R1+0x290] ;  /* 0x0002900001157983 */ /* 0x0011620000300800 */
[----:B--2---:R-:W-:-:S03]  /*a810*/  FADD R23, R51, R23 ;  /* 0x0000001733177221 */ /* 0x004fc60000000000 */
[----:B------:R1:W-:Y:S01]  /*a820*/  STL [R1+0x178], R22 ;  /* 0x0001781601007387 */ /* 0x0003e20000100800 */
[----:B---3--:R-:W-:Y:S01]  /*a830*/  FADD R200, R52, R200 ;  /* 0x000000c834c87221 */ /* 0x008fe20000000000 */
[----:B----4-:R-:W-:Y:S02]  /*a840*/  FADD R201, R53, R201 ;  /* 0x000000c935c97221 */ /* 0x010fe40000000000 */
[----:B-1----:R0:W5:Y:S01]  /*a850*/  LDL.LU R22, [R1+0x28c] ;  /* 0x00028c0001167983 */ /* 0x0021620000300800 */
[----:B------:R-:W-:-:S03]  /*a860*/  FADD R202, R54, R202 ;  /* 0x000000ca36ca7221 */ /* 0x000fc60000000000 */
[----:B------:R1:W-:Y:S01]  /*a870*/  STL [R1+0x17c], R23 ;  /* 0x00017c1701007387 */ /* 0x0003e20000100800 */
[----:B------:R-:W-:-:S03]  /*a880*/  FADD R203, R55, R203 ;  /* 0x000000cb37cb7221 */ /* 0x000fc60000000000 */
[----:B-1----:R0:W5:Y:S01]  /*a890*/  LDL.LU R23, [R1+0x288] ;  /* 0x0002880001177983 */ /* 0x0021620000300800 */
[----:B------:R-:W-:-:S03]  /*a8a0*/  FADD R204, R40, R204 ;  /* 0x000000cc28cc7221 */ /* 0x000fc60000000000 */
[----:B------:R1:W-:Y:S01]  /*a8b0*/  STL [R1+0x180], R200 ;  /* 0x000180c801007387 */ /* 0x0003e20000100800 */
[----:B------:R-:W-:Y:S01]  /*a8c0*/  FADD R205, R41, R205 ;  /* 0x000000cd29cd7221 */ /* 0x000fe20000000000 */
[----:B------:R-:W-:Y:S02]  /*a8d0*/  FADD R206, R42, R206 ;  /* 0x000000ce2ace7221 */ /* 0x000fe40000000000 */
[----:B-1----:R0:W5:Y:S04]  /*a8e0*/  LDL.LU R200, [R1+0x284] ;  /* 0x0002840001c87983 */ /* 0x0021680000300800 */
[----:B------:R1:W-:Y:S01]  /*a8f0*/  STL [R1+0x184], R201 ;  /* 0x000184c901007387 */ /* 0x0003e20000100800 */
[----:B------:R-:W-:Y:S01]  /*a900*/  FADD R207, R43, R207 ;  /* 0x000000cf2bcf7221 */ /* 0x000fe20000000000 */
[----:B------:R-:W-:-:S02]  /*a910*/  FADD R208, R44, R208 ;  /* 0x000000d02cd07221 */ /* 0x000fc40000000000 */
        /* <DEDUP_REMOVED lines=91> */
[----:B0----5:R-:W-:-:S07]  /*aed0*/  FADD R0, R147, R0 ;  /* 0x0000000093007221 */ /* 0x021fce0000000000 */
.L_x_28:
[----:B------:R-:W-:Y:S02]  /*aee0*/  WARPGROUP.DEPBAR.LE gsb0, 0x0 ;  /* 0x00008000000079c5 */ /* 0x000fe40000010000 */
[----:B------:R-:W4:Y:S02]  /*aef0*/  LDC R24, c[0x0][0x28c] ;  /* 0x0000a300ff187b82 */ /* 0x000f240000000800 */
[----:B----4-:R-:W-:-:S13]  /*af00*/  ISETP.GE.AND P0, PT, R24, 0x1, PT ;  /* 0x000000011800780c */ /* 0x010fda0003f06270 */
[----:B------:R-:W-:Y:S05]  /*af10*/  @!P0 BRA `(.L_x_29) ;  /* 0x0000000000808947 */ /* 0x000fea0003800000 */
[----:B-----5:R4:W-:Y:S04]  /*af20*/  STL [R1+0x218], R0 ;  /* 0x0002180001007387 */ /* 0x0209e80000100800 */
[----:B----4-:R-:W4:Y:S02]  /*af30*/  LDL R0, [R1+0x1f0] ;  /* 0x0001f00001007983 */ /* 0x010f240000100800 */
[----:B----4-:R-:W-:Y:S02]  /*af40*/  R2UR UR6, R0 ;  /* 0x00000000000672ca */ /* 0x010fe400000e0000 */
[----:B------:R4:W5:Y:S11]  /*af50*/  LDL.LU R0, [R1+0x218] ;  /* 0x0002180001007983 */ /* 0x0009760000300800 */
[----:B------:R-:W-:-:S06]  /*af60*/  UISETP.NE.AND UP0, UPT, UR6, 0x3, UPT ;  /* 0x000000030600788c */ /* 0x000fcc000bf05270 */
[----:B------:R-:W-:-:S13]  /*af70*/  PLOP3.LUT P0, PT, PT, PT, UP0, 0x80, 0x0 ;  /* 0x000000000000781c */ /* 0x000fda0003f0f008 */
[----:B----4-:R-:W-:Y:S05]  /*af80*/  @!P0 BRA `(.L_x_30) ;  /* 0x0000000000048947 */ /* 0x010fea0003800000 */
[----:B------:R-:W-:Y:S01]  /*af90*/  BPT.TRAP 0x1 ;  /* 0x000000040000795c */ /* 0x000fe20000300000 */
.L_x_30:
[----:B------:R4:W-:Y:S04]  /*afa0*/  STL [R1+0x220], R3 ;  /* 0x0002200301007387 */ /* 0x0009e80000100800 */
[----:B----4-:R-:W4:Y:S04]  /*afb0*/  LDL R3, [R1+0x20c] ;  /* 0x00020c0001037983 */ /* 0x010f280000100800 */
[----:B------:R0:W-:Y:S04]  /*afc0*/  STL [R1+0x21c], R2 ;  /* 0x00021c0201007387 */ /* 0x0001e80000100800 */
[----:B0-----:R-:W2:Y:S04]  /*afd0*/  LDL R2, [R1+0x1fc] ;  /* 0x0001fc0001027983 */ /* 0x001ea80000100800 */
[----:B-----5:R0:W-:Y:S04]  /*afe0*/  STL [R1+0x218], R0 ;  /* 0x0002180001007387 */ /* 0x0201e80000100800 */
[----:B0-----:R-:W3:Y:S01]  /*aff0*/  LDL R0, [R1+0x1f4] ;  /* 0x0001f40001007983 */ /* 0x001ee20000100800 */
[----:B----4-:R-:W-:-:S03]  /*b000*/  R2UR UR9, R3 ;  /* 0x00000000030972ca */ /* 0x010fc600000e0000 */
[----:B------:R4:W5:Y:S01]  /*b010*/  LDL.LU R3, [R1+0x220] ;  /* 0x0002200001037983 */ /* 0x0009620000300800 */
[----:B--2---:R-:W-:-:S03]  /*b020*/  R2UR UR8, R2 ;  /* 0x00000000020872ca */ /* 0x004fc600000e0000 */
[----:B------:R4:W5:Y:S01]  /*b030*/  LDL.LU R2, [R1+0x21c] ;  /* 0x00021c0001027983 */ /* 0x0009620000300800 */
[----:B---3--:R-:W-:-:S03]  /*b040*/  R2UR UR7, R0 ;  /* 0x00000000000772ca */ /* 0x008fc600000e0000 */
[----:B------:R4:W5:Y:S02]  /*b050*/  LDL.LU R0, [R1+0x218] ;  /* 0x0002180001007983 */ /* 0x0009640000300800 */
[----:B------:R-:W-:-:S04]  /*b060*/  UISETP.LT.AND UP0, UPT, UR9, 0x1, UPT ;  /* 0x000000010900788c */ /* 0x000fc8000bf01270 */
[----:B------:R-:W-:-:S04]  /*b070*/  USEL UR6, UR9, 0x1, UP0 ;  /* 0x0000000109067887 */ /* 0x000fc80008000000 */
[----:B------:R-:W-:Y:S02]  /*b080*/  UIADD3 UR6, UR8, UR9, -UR6 ;  /* 0x0000000908067290 */ /* 0x000fe4000fffe806 */
[----:B------:R-:W-:Y:S02]  /*b090*/  UISETP.GT.U32.AND UP0, UPT, UR7, 0x1, UPT ;  /* 0x000000010700788c */ /* 0x000fe4000bf04070 */
[----:B------:R-:W-:-:S04]  /*b0a0*/  USHF.L.U32 UR6, UR6, 0x3, URZ ;  /* 0x0000000306067899 */ /* 0x000fc8000800063f */
[----:B------:R-:W-:Y:S01]  /*b0b0*/  ULOP3.LUT UR6, UR6, 0x18, URZ, 0xc0, !UPT ;  /* 0x0000001806067892 */ /* 0x000fe2000f8ec03f */
[----:B------:R-:W-:-:S03]  /*b0c0*/  PLOP3.LUT P0, PT, PT, PT, UP0, 0x80, 0x0 ;  /* 0x000000000000781c */ /* 0x000fc60003f0f008 */
[----:B------:R-:W-:-:S04]  /*b0d0*/  UIADD3 UR6, UR58, 0x20, UR6 ;  /* 0x000000203a067890 */ /* 0x000fc8000fffe006 */
[----:B------:R-:W-:-:S09]  /*b0e0*/  UPRMT UR6, URZ, 0x654, UR6 ;  /* 0x000006543f067896 */ /* 0x000fd20008000006 */
[----:B------:R-:W-:Y:S01]  /*b0f0*/  SYNCS.ARRIVE.TRANS64.RED.A1T0 RZ, [UR6], RZ ;  /* 0x000000ffffff79a7 */ /* 0x000fe20008100406 */
[----:B----4-:R-:W-:Y:S05]  /*b100*/  @P0 BRA `(.L_x_29) ;  /* 0x0000000000040947 */ /* 0x010fea0003800000 */
[----:B------:R-:W-:Y:S01]  /*b110*/  BPT.TRAP 0x1 ;  /* 0x000000040000795c */ /* 0x000fe20000300000 */
.L_x_29:
[----:B-----5:R4:W-:Y:S01]  /*b120*/  STL [R1+0x220], R3 ;  /* 0x0002200301007387 */ /* 0x0209e20000100800 */
[----:B------:R-:W0:Y:S01]  /*b130*/  LDC R44, c[0x0][0x288] ;  /* 0x0000a200ff2c7b82 */ /* 0x000e220000000800 */
[----:B------:R-:W-:Y:S02]  /*b140*/  ULDC UR6, c[0x0][0x284] ;  /* 0x0000a10000067ab9 */ /* 0x000fe40000000800 */
[----:B----4-:R-:W4:Y:S04]  /*b150*/  LDL.LU R3, [R1+0x214] ;  /* 0x0002140001037983 */ /* 0x010f280000300800 */
[----:B------:R1:W-:Y:S04]  /*b160*/  STL [R1+0x21c], R2 ;  /* 0x00021c0201007387 */ /* 0x0003e80000100800 */
[----:B------:R2:W-:Y:S01]  /*b170*/  STL [R1+0x218], R0 ;  /* 0x0002180001007387 */ /* 0x0005e20000100800 */
[----:B-1----:R-:W1:Y:S03]  /*b180*/  S2R R2, SR_TID.X ;  /* 0x0000000000027919 */ /* 0x002e660000002100 */
[----:B--2---:R-:W2:Y:S01]  /*b190*/  LDL.LU R0, [R1+0x210] ;  /* 0x0002100001007983 */ /* 0x004ea20000300800 */
[----:B------:R-:W-:Y:S01]  /*b1a0*/  IMAD.MOV.U32 R39, RZ, RZ, RZ ;  /* 0x000000ffff277224 */ /* 0x000fe200078e00ff */
[----:B-1----:R-:W-:-:S02]  /*b1b0*/  SHF.R.U32.HI R24, RZ, 0x7, R2 ;  /* 0x00000007ff187819 */ /* 0x002fc40000011602 */
[----:B------:R-:W-:Y:S02]  /*b1c0*/  SHF.R.U32.HI R25, RZ, 0x2, R2 ;  /* 0x00000002ff197819 */ /* 0x000fe40000011602 */
[----:B------:R-:W-:Y:S02]  /*b1d0*/  LOP3.LUT R24, R24, 0x1, RZ, 0xc0, !PT ;  /* 0x0000000118187812 */ /* 0x000fe400078ec0ff */
[----:B------:R-:W-:Y:S02]  /*b1e0*/  LOP3.LUT R26, R2, 0x60, RZ, 0xc0, !PT ;  /* 0x00000060021a7812 */ /* 0x000fe400078ec0ff */
[----:B------:R-:W-:Y:S01]  /*b1f0*/  LOP3.LUT R25, R25, 0x7, RZ, 0xc0, !PT ;  /* 0x0000000719197812 */ /* 0x000fe200078ec0ff */
[----:B------:R-:W-:Y:S01]  /*b200*/  IMAD.SHL.U32 R28, R24, 0x40, RZ ;  /* 0x00000040181c7824 */ /* 0x000fe200078e00ff */
[----:B------:R-:W-:-:S04]  /*b210*/  SHF.R.U32.HI R26, RZ, 0x1, R26 ;  /* 0x00000001ff1a7819 */ /* 0x000fc8000001161a */
[--C-:B------:R-:W-:Y:S02]  /*b220*/  IADD3 R31, RZ, -R26, -R25.reuse ;  /* 0x8000001aff1f7210 */ /* 0x100fe40007ffe819 */
[----:B------:R-:W-:-:S04]  /*b230*/  LOP3.LUT R25, R28, 0x40, R25, 0xe2, !PT ;  /* 0x000000401c197812 */ /* 0x000fc800078ee219 */
[----:B------:R-:W-:Y:S01]  /*b240*/  LOP3.LUT R38, R25, R26, RZ, 0xfc, !PT ;  /* 0x0000001a19267212 */ /* 0x000fe200078efcff */
[----:B------:R-:W-:Y:S01]  /*b250*/  IMAD R31, R24, -0x40, R31 ;  /* 0xffffffc0181f7824 */ /* 0x000fe200078e021f */
[C---:B------:R-:W-:Y:S01]  /*b260*/  LOP3.LUT R27, R2.reuse, 0x3, RZ, 0xc0, !PT ;  /* 0x00000003021b7812 */ /* 0x040fe200078ec0ff */
[----:B------:R-:W-:Y:S02]  /*b270*/  IMAD.SHL.U32 R32, R2, 0x2, RZ ;  /* 0x0000000202207824 */ /* 0x000fe400078e00ff */
[----:B----4-:R-:W-:Y:S02]  /*b280*/  IMAD R29, R3, 0xb0, RZ ;  /* 0x000000b0031d7824 */ /* 0x010fe400078e02ff */
[----:B------:R1:W5:Y:S03]  /*b290*/  LDL.LU R3, [R1+0x220] ;  /* 0x0002200001037983 */ /* 0x0003660000300800 */
[----:B0-----:R-:W-:Y:S01]  /*b2a0*/  ISETP.GE.AND P0, PT, R29, R44, PT ;  /* 0x0000002c1d00720c */ /* 0x001fe20003f06270 */
[----:B------:R1:W5:Y:S01]  /*b2b0*/  LDL.LU R2, [R1+0x21c] ;  /* 0x00021c0001027983 */ /* 0x0003620000300800 */
[----:B------:R-:W-:-:S02]  /*b2c0*/  IMAD R44, R27, -0x2, R44 ;  /* 0xfffffffe1b2c7824 */ /* 0x000fc400078e022c */
[C---:B--2---:R-:W-:Y:S02]  /*b2d0*/  IMAD R24, R0.reuse, 0xc0, RZ ;  /* 0x000000c000187824 */ /* 0x044fe400078e02ff */
[----:B------:R-:W-:Y:S02]  /*b2e0*/  IMAD.WIDE R38, R0, 0xc0, R38 ;  /* 0x000000c000267825 */ /* 0x000fe400078e0226 */
[----:B------:R1:W5:Y:S01]  /*b2f0*/  LDL.LU R0, [R1+0x218] ;  /* 0x0002180001007983 */ /* 0x0003620000300800 */
[C---:B------:R-:W-:Y:S02]  /*b300*/  ISETP.GE.OR P0, PT, R24.reuse, UR6, P0 ;  /* 0x0000000618007c0c */ /* 0x040fe40008706670 */
[----:B------:R-:W-:Y:S01]  /*b310*/  IADD3 R43, -R24, UR6, R31 ;  /* 0x00000006182b7c10 */ /* 0x000fe2000fffe11f */
[----:B------:R-:W-:Y:S01]  /*b320*/  IMAD.IADD R44, R44, 0x1, -R29 ;  /* 0x000000012c2c7824 */ /* 0x000fe200078e0a1d */
[----:B------:R-:W-:Y:S01]  /*b330*/  LOP3.LUT R32, R29, 0x6, R32, 0xf8, !PT ;  /* 0x000000061d207812 */ /* 0x000fe200078ef820 */
[----:B------:R-:W-:-:S08]  /*b340*/  IMAD.MOV.U32 R42, RZ, RZ, -0x1 ;  /* 0xffffffffff2a7424 */ /* 0x000fd000078e00ff */
[----:B-1----:R-:W-:Y:S05]  /*b350*/  @P0 BRA `(.L_x_31) ;  /* 0x000000cc00ec0947 */ /* 0x002fea0003800000 */
[----:B-----5:R0:W-:Y:S01]  /*b360*/  STL [R1+0x218], R0 ;  /* 0x0002180001007387 */ /* 0x0201e20000100800 */
[----:B------:R-:W1:Y:S01]  /*b370*/  LDC.64 R28, c[0x0][0x5c8] ;  /* 0x00017200ff1c7b82 */ /* 0x000e620000000a00 */
[----:B------:R-:W-:Y:S02]  /*b380*/  ULDC.64 UR8, c[0x0][0x5d0] ;  /* 0x0001740000087ab9 */ /* 0x000fe40000000a00 */
[----:B0-----:R-:W2:Y:S01]  /*b390*/  LDL R0, [R1+0x208] ;  /* 0x0002080001007983 */ /* 0x001ea20000100800 */
[----:B------:R-:W-:Y:S01]  /*b3a0*/  SHF.R.S32.HI R33, RZ, 0x1f, R32 ;  /* 0x0000001fff217819 */ /* 0x000fe20000011420 */
[----:B------:R-:W-:Y:S02]  /*b3b0*/  IMAD.U32 R27, RZ, RZ, UR8 ;  /* 0x00000008ff1b7e24 */ /* 0x000fe4000f8e00ff */
[----:B-1----:R-:W-:-:S04]  /*b3c0*/  IMAD R24, R39, R28, RZ ;  /* 0x0000001c27187224 */ /* 0x002fc800078e02ff */
[----:B------:R-:W-:Y:S01]  /*b3d0*/  IMAD R25, R38, R29, R24 ;  /* 0x0000001d26197224 */ /* 0x000fe200078e0218 */
[----:B--2---:R-:W-:Y:S02]  /*b3e0*/  R2UR UR10, R0 ;  /* 0x00000000000a72ca */ /* 0x004fe400000e0000 */
[----:B------:R0:W5:Y:S01]  /*b3f0*/  LDL.LU R0, [R1+0x218] ;  /* 0x0002180001007983 */ /* 0x0001620000300800 */
[C---:B------:R-:W-:Y:S01]  /*b400*/  IMAD.SHL.U32 R35, R28.reuse, 0x8, RZ ;  /* 0x000000081c237824 */ /* 0x040fe200078e00ff */
[----:B------:R-:W-:Y:S01]  /*b410*/  SHF.L.U64.HI R34, R28, 0x3, R29 ;  /* 0x000000031c227819 */ /* 0x000fe2000001021d */
[----:B------:R-:W-:Y:S08]  /*b420*/  BSSY B0, `(.L_x_31) ;  /* 0x0000cee000007945 */ /* 0x000ff00003800000 */
[----:B------:R-:W-:-:S02]  /*b430*/  USHF.R.S32.HI UR7, URZ, 0x1f, UR10 ;  /* 0x0000001f3f077899 */ /* 0x000fc4000801140a */
[----:B------:R-:W-:Y:S02]  /*b440*/  IMAD.WIDE.U32 R26, R27, UR10, R32 ;  /* 0x0000000a1b1a7c25 */ /* 0x000fe4000f8e0020 */
[----:B------:R-:W-:-:S04]  /*b450*/  UIMAD UR6, UR7, UR8, URZ ;  /* 0x00000008070672a4 */ /* 0x000fc8000f8e023f */
[----:B------:R-:W-:-:S03]  /*b460*/  UIMAD UR6, UR10, UR9, UR6 ;  /* 0x000000090a0672a4 */ /* 0x000fc6000f8e0206 */
[----:B------:R-:W-:-:S03]  /*b470*/  ULDC.64 UR8, c[0x0][0x5c0] ;  /* 0x0001700000087ab9 */ /* 0x000fc60000000a00 */
[----:B------:R-:W-:Y:S02]  /*b480*/  VIADD R27, R27, UR6 ;  /* 0x000000061b1b7c36 */ /* 0x000fe40008000000 */
[----:B------:R-:W-:-:S04]  /*b490*/  IMAD.WIDE.U32 R26, R38, R28, R26 ;  /* 0x0000001c261a7225 */ /* 0x000fc800078e001a */
[----:B------:R-:W-:Y:S01]  /*b4a0*/  IMAD.IADD R27, R27, 0x1, R25 ;  /* 0x000000011b1b7824 */ /* 0x000fe200078e0219 */
[----:B------:R-:W-:Y:S02]  /*b4b0*/  IADD3 R24, P2, R26, UR8, RZ ;  /* 0x000000081a187c10 */ /* 0x000fe4000ff5e0ff */
[C---:B------:R-:W-:Y:S02]  /*b4c0*/  LEA R30, P3, R28.reuse, R26, 0x7 ;  /* 0x0000001a1c1e7211 */ /* 0x040fe400078638ff */
[----:B------:R-:W-:Y:S02]  /*b4d0*/  IADD3.X R25, R27, UR9, RZ, P2, !PT ;  /* 0x000000091b197c10 */ /* 0x000fe400097fe4ff */
[----:B------:R-:W-:Y:S02]  /*b4e0*/  FSETP.NEU.AND P2, PT, RZ, UR5, PT ;  /* 0x00000005ff007c0b */ /* 0x000fe4000bf4d000 */
[----:B------:R-:W-:Y:S02]  /*b4f0*/  LEA.HI.X R31, R28, R27, R29, 0x7, P3 ;  /* 0x0000001b1c1f7211 */ /* 0x000fe400018f3c1d */
[----:B------:R-:W-:-:S02]  /*b500*/  IADD3 R28, P3, R30, UR8, RZ ;  /* 0x000000081e1c7c10 */ /* 0x000fc4000ff7e0ff */
[--C-:B------:R-:W-:Y:S02]  /*b510*/  IADD3 R26, P1, P0, R26, UR8, R35.reuse ;  /* 0x000000081a1a7c10 */ /* 0x100fe4000f83e023 */
[----:B------:R-:W-:Y:S02]  /*b520*/  IADD3 R30, P5, P6, R30, UR8, R35 ;  /* 0x000000081e1e7c10 */ /* 0x000fe4000febe023 */
[----:B------:R-:W-:Y:S02]  /*b530*/  IADD3.X R29, R31, UR9, RZ, P3, !PT ;  /* 0x000000091f1d7c10 */ /* 0x000fe40009ffe4ff */
[--C-:B------:R-:W-:Y:S02]  /*b540*/  IADD3.X R27, R27, UR9, R34.reuse, P1, P0 ;  /* 0x000000091b1b7c10 */ /* 0x100fe40008fe0422 */
[----:B------:R-:W-:Y:S01]  /*b550*/  IADD3.X R31, R31, UR9, R34, P5, P6 ;  /* 0x000000091f1f7c10 */ /* 0x000fe2000afec422 */
[----:B0-----:R-:W-:Y:S06]  /*b560*/  @!P2 BRA `(.L_x_32) ;  /* 0x000000980064a947 */ /* 0x001fec0003800000 */
[----:B-----5:R0:W-:Y:S01]  /*b570*/  STL [R1+0x218], R0 ;  /* 0x0002180001007387 */ /* 0x0201e20000100800 */
[----:B------:R-:W-:-:S03]  /*b580*/  ULDC.64 UR8, c[0x0][0x5b8] ;  /* 0x00016e0000087ab9 */ /* 0x000fc60000000a00 */
[----:B0-----:R-:W2:Y:S01]  /*b590*/  LDL.LU R0, [R1+0x208] ;  /* 0x0002080001007983 */ /* 0x001ea20000300800 */
[----:B------:R-:W-:Y:S02]  /*b5a0*/  UIMAD UR6, UR7, UR8, URZ ;  /* 0x00000008070672a4 */ /* 0x000fe4000f8e023f */
[----:B------:R-:W-:Y:S01]  /*b5b0*/  IMAD.U32 R35, RZ, RZ, UR8 ;  /* 0x00000008ff237e24 */ /* 0x000fe2000f8e00ff */
[----:B------:R-:W-:-:S04]  /*b5c0*/  ISETP.GE.AND P3, PT, R43, 0x1, PT ;  /* 0x000000012b00780c */ /* 0x000fc80003f66270 */
[----:B------:R-:W-:Y:S02]  /*b5d0*/  ISETP.LT.OR P1, PT, R44, 0x1, !P3 ;  /* 0x000000012c00780c */ /* 0x000fe40005f21670 */
[----:B--2---:R-:W-:Y:S02]  /*b5e0*/  R2UR UR10, R0 ;  /* 0x00000000000a72ca */ /* 0x004fe400000e0000 */
[----:B------:R0:W5:Y:S01]  /*b5f0*/  LDL.LU R0, [R1+0x218] ;  /* 0x0002180001007983 */ /* 0x0001620000300800 */
[----:B------:R-:W-:Y:S01]  /*b600*/  BSSY B1, `(.L_x_33) ;  /* 0x000000f000017945 */ /* 0x000fe20003800000 */
[----:B------:R-:W-:-:S09]  /*b610*/  PRMT R34, RZ, 0x7610, R34 ;  /* 0x00007610ff227816 */ /* 0x000fd20000000022 */
[----:B------:R-:W-:Y:S02]  /*b620*/  UIMAD UR6, UR10, UR9, UR6 ;  /* 0x000000090a0672a4 */ /* 0x000fe4000f8e0206 */
[----:B------:R-:W-:Y:S01]  /*b630*/  IMAD.WIDE.U32 R32, R35, UR10, R32 ;  /* 0x0000000a23207c25 */ /* 0x000fe2000f8e0020 */
[----:B------:R-:W-:-:S03]  /*b640*/  ULDC.64 UR8, c[0x0][0x5a8] ;  /* 0x00016a0000087ab9 */ /* 0x000fc60000000a00 */
[----:B------:R-:W-:Y:S02]  /*b650*/  IMAD.MOV.U32 R40, RZ, RZ, R32 ;  /* 0x000000ffff287224 */ /* 0x000fe400078e0020 */
[----:B------:R-:W-:Y:S01]  /*b660*/  VIADD R41, R33, UR6 ;  /* 0x0000000621297c36 */ /* 0x000fe20008000000 */
[----:B------:R-:W-:Y:S02]  /*b670*/  ULDC.64 UR6, c[0x0][0x5b0] ;  /* 0x00016c0000067ab9 */ /* 0x000fe40000000a00 */
[----:B------:R-:W-:Y:S02]  /*b680*/  IMAD R35, R39, UR6, RZ ;  /* 0x0000000627237c24 */ /* 0x000fe4000f8e02ff */
[----:B------:R-:W-:-:S04]  /*b690*/  IMAD.WIDE.U32 R32, R38, UR6, R40 ;  /* 0x0000000626207c25 */ /* 0x000fc8000f8e0028 */
[----:B------:R-:W-:Y:S01]  /*b6a0*/  IMAD R35, R38, UR7, R35 ;  /* 0x0000000726237c24 */ /* 0x000fe2000f8e0223 */
[----:B------:R-:W-:-:S04]  /*b6b0*/  IADD3 R32, P0, R32, UR8, RZ ;  /* 0x0000000820207c10 */ /* 0x000fc8000ff1e0ff */
[----:B------:R-:W-:Y:S01]  /*b6c0*/  IADD3.X R33, R33, UR9, R35, P0, !PT ;  /* 0x0000000921217c10 */ /* 0x000fe200087fe423 */
[----:B0-----:R-:W-:Y:S08]  /*b6d0*/  @P1 BRA `(.L_x_34) ;  /* 0x0000000000041947 */ /* 0x001ff00003800000 */
[----:B------:R0:W5:Y:S02]  /*b6e0*/  LDG.E.U8 R34, desc[UR52][R32.64] ;  /* 0x0000003420227981 */ /* 0x000164000c1e1100 */
.L_x_34:
[----:B------:R-:W-:Y:S05]  /*b6f0*/  BSYNC B1 ;  /* 0x0000000000017941 */ /* 0x000fea0003800000 */
.L_x_33:
[----:B-----5:R-:W-:Y:S01]  /*b700*/  LOP3.LUT R34, R34, 0xff, RZ, 0xc0, !PT ;  /* 0x000000ff22227812 */ /* 0x020fe200078ec0ff */
[----:B------:R-:W-:Y:S01]  /*b710*/  BSSY B1, `(.L_x_35) ;  /* 0x000000b000017945 */ /* 0x000fe20003800000 */
[----:B------:R-:W-:Y:S02]  /*b720*/  ISETP.LT.OR P0, PT, R44, 0x2, !P3 ;  /* 0x000000022c00780c */ /* 0x000fe40005f01670 */
[----:B------:R-:W-:-:S05]  /*b730*/  F2FP.F16.E4M3.UNPACK_B R34, R34 ;  /* 0x00000022ff22723e */ /* 0x000fca00020006ff */
[----:B------:R-:W-:-:S05]  /*b740*/  HADD2.F32 R34, -RZ, R34.H0_H0 ;  /* 0x20000022ff227230 */ /* 0x000fca0000004100 */
[----:B------:R-:W-:Y:S01]  /*b750*/  FMUL R35, R34, UR5 ;  /* 0x0000000522237c20 */ /* 0x000fe20008400000 */
[----:B------:R-:W-:-:S03]  /*b760*/  PRMT R34, RZ, 0x7610, R34 ;  /* 0x00007610ff227816 */ /* 0x000fc60000000022 */
[----:B------:R-:W-:-:S05]  /*b770*/  FFMA R35, R228, UR4, R35 ;  /* 0x00000004e4237c23 */ /* 0x000fca0008000023 */
[----:B------:R-:W-:-:S05]  /*b780*/  F2FP.SATFINITE.E4M3.F32.PACK_AB_MERGE_C R35, RZ, R35, RZ ;  /* 0x00000023ff23723e */ /* 0x000fca00048070ff */
[----:B------:R1:W-:Y:S01]  /*b790*/  @!P1 STG.E.U8 desc[UR52][R24.64], R35 ;  /* 0x0000002318009986 */ /* 0x0003e2000c101134 */
[----:B------:R-:W-:Y:S05]  /*b7a0*/  @P0 BRA `(.L_x_36) ;  /* 0x0000000000040947 */ /* 0x000fea0003800000 */
[----:B------:R2:W5:Y:S02]  /*b7b0*/  LDG.E.U8 R34, desc[UR52][R32.64+0x1] ;  /* 0x0000013420227981 */ /* 0x000564000c1e1100 */
.L_x_36:
[----:B------:R-:W-:Y:S05]  /*b7c0*/  BSYNC B1 ;  /* 0x0000000000017941 */ /* 0x000fea0003800000 */
.L_x_35:
[----:B-----5:R-:W-:Y:S01]  /*b7d0*/  LOP3.LUT R34, R34, 0xff, RZ, 0xc0, !PT ;  /* 0x000000ff22227812 */ /* 0x020fe200078ec0ff */
[----:B------:R-:W-:Y:S01]  /*b7e0*/  BSSY B1, `(.L_x_37) ;  /* 0x0000013000017945 */ /* 0x000fe20003800000 */
[----:B------:R-:W-:Y:S02]  /*b7f0*/  IADD3 R37, P1, R38, 0x8, RZ ;  /* 0x0000000826257810 */ /* 0x000fe40007f3e0ff */
[----:B------:R-:W-:Y:S02]  /*b800*/  F2FP.F16.E4M3.UNPACK_B R34, R34 ;  /* 0x00000022ff22723e */ /* 0x000fe400020006ff */
[----:B------:R-:W-:Y:S01]  /*b810*/  ISETP.GE.AND P2, PT, R43, 0x9, PT ;  /* 0x000000092b00780c */ /* 0x000fe20003f46270 */
[----:B-1----:R-:W-:Y:S02]  /*b820*/  IMAD.X R35, RZ, RZ, R39, P1 ;  /* 0x000000ffff237224 */ /* 0x002fe400008e0627 */
[----:B------:R-:W-:Y:S01]  /*b830*/  HADD2.F32 R34, -RZ, R34.H0_H0 ;  /* 0x20000022ff227230 */ /* 0x000fe20000004100 */
[----:B------:R-:W-:Y:S01]  /*b840*/  ISETP.LT.OR P5, PT, R44, 0x1, !P2 ;  /* 0x000000012c00780c */ /* 0x000fe200057a1670 */
[----:B------:R-:W-:-:S03]  /*b850*/  IMAD R46, R35, UR6, RZ ;  /* 0x00000006232e7c24 */ /* 0x000fc6000f8e02ff */
[----:B------:R-:W-:Y:S01]  /*b860*/  FMUL R36, R34, UR5 ;  /* 0x0000000522247c20 */ /* 0x000fe20008400000 */
[----:B------:R-:W-:-:S04]  /*b870*/  IMAD.WIDE.U32 R34, R37, UR6, R40 ;  /* 0x0000000625227c25 */ /* 0x000fc8000f8e0028 */
[----:B------:R-:W-:Y:S01]  /*b880*/  FFMA R36, R227, UR4, R36 ;  /* 0x00000004e3247c23 */ /* 0x000fe20008000024 */
[----:B------:R-:W-:Y:S01]  /*b890*/  IMAD R37, R37, UR7, R46 ;  /* 0x0000000725257c24 */ /* 0x000fe2000f8e022e */
[----:B------:R-:W-:-:S03]  /*b8a0*/  IADD3 R34, P1, R34, UR8, RZ ;  /* 0x0000000822227c10 */ /* 0x000fc6000ff3e0ff */
[----:B------:R-:W-:Y:S02]  /*b8b0*/  F2FP.SATFINITE.E4M3.F32.PACK_AB_MERGE_C R45, RZ, R36, RZ ;  /* 0x00000024ff2d723e */ /* 0x000fe400048070ff */
[----:B------:R-:W-:Y:S02]  /*b8c0*/  IADD3.X R35, R35, UR9, R37, P1, !PT ;  /* 0x0000000923237c10 */ /* 0x000fe40008ffe425 */
[----:B------:R-:W-:Y:S01]  /*b8d0*/  PRMT R36, RZ, 0x7610, R36 ;  /* 0x00007610ff247816 */ /* 0x000fe20000000024 */
[----:B------:R1:W-:Y:S01]  /*b8e0*/  @!P0 STG.E.U8 desc[UR52][R24.64+0x1], R45 ;  /* 0x0000012d18008986 */ /* 0x0003e2000c101134 */
[----:B------:R-:W-:Y:S05]  /*b8f0*/  @P5 BRA `(.L_x_38) ;  /* 0x0000000000045947 */ /* 0x000fea0003800000 */
[----:B------:R4:W5:Y:S02]  /*b900*/  LDG.E.U8 R36, desc[UR52][R34.64] ;  /* 0x0000003422247981 */ /* 0x000964000c1e1100 */
.L_x_38:
[----:B------:R-:W-:Y:S05]  /*b910*/  BSYNC B1 ;  /* 0x0000000000017941 */ /* 0x000fea0003800000 */
.L_x_37:
        /* <DEDUP_REMOVED lines=12> */
.L_x_40:
[----:B------:R-:W-:Y:S05]  /*b9e0*/  BSYNC B1 ;  /* 0x0000000000017941 */ /* 0x000fea0003800000 */
.L_x_39:
[----:B-----5:R-:W-:Y:S01]  /*b9f0*/  LOP3.LUT R36, R36, 0xff, RZ, 0xc0, !PT ;  /* 0x000000ff24247812 */ /* 0x020fe200078ec0ff */
[----:B------:R-:W-:Y:S01]  /*ba00*/  BSSY B1, `(.L_x_41) ;  /* 0x000000b000017945 */ /* 0x000fe20003800000 */
[----:B------:R-:W-:Y:S02]  /*ba10*/  ISETP.LT.OR P1, PT, R44, 0x9, !P3 ;  /* 0x000000092c00780c */ /* 0x000fe40005f21670 */
[----:B------:R-:W-:-:S05]  /*ba20*/  F2FP.F16.E4M3.UNPACK_B R36, R36 ;  /* 0x00000024ff24723e */ /* 0x000fca00020006ff */
[----:B------:R-:W-:-:S05]  /*ba30*/  HADD2.F32 R36, -RZ, R36.H0_H0 ;  /* 0x20000024ff247230 */ /* 0x000fca0000004100 */
[----:B------:R-:W-:-:S04]  /*ba40*/  FMUL R36, R36, UR5 ;  /* 0x0000000524247c20 */ /* 0x000fc80008400000 */
[----:B------:R-:W-:-:S05]  /*ba50*/  FFMA R36, R225, UR4, R36 ;  /* 0x00000004e1247c23 */ /* 0x000fca0008000024 */
[----:B0-----:R-:W-:Y:S02]  /*ba60*/  F2FP.SATFINITE.E4M3.F32.PACK_AB_MERGE_C R37, RZ, R36, RZ ;  /* 0x00000024ff25723e */ /* 0x001fe400048070ff */
[----:B------:R-:W-:-:S03]  /*ba70*/  PRMT R36, RZ, 0x7610, R36 ;  /* 0x00007610ff247816 */ /* 0x000fc60000000024 */
[----:B------:R0:W-:Y:S01]  /*ba80*/  @!P0 STG.E.U8 desc[UR52][R26.64+0x1], R37 ;  /* 0x000001251a008986 */ /* 0x0001e2000c101134 */
[----:B------:R-:W-:Y:S05]  /*ba90*/  @P1 BRA `(.L_x_42) ;  /* 0x0000000000041947 */ /* 0x000fea0003800000 */
[----:B------:R0:W5:Y:S02]  /*baa0*/  LDG.E.U8 R36, desc[UR52][R32.64+0x8] ;  /* 0x0000083420247981 */ /* 0x000164000c1e1100 */
.L_x_42:
[----:B------:R-:W-:Y:S05]  /*bab0*/  BSYNC B1 ;  /* 0x0000000000017941 */ /* 0x000fea0003800000 */
.L_x_41:
[----:B-----5:R-:W-:Y:S01]  /*bac0*/  LOP3.LUT R36, R36, 0xff, RZ, 0xc0, !PT ;  /* 0x000000ff24247812 */ /* 0x020fe200078ec0ff */
[----:B------:R-:W-:Y:S01]  /*bad0*/  BSSY B1, `(.L_x_43) ;  /* 0x000000b000017945 */ /* 0x000fe20003800000 */
[----:B------:R-:W-:Y:S02]  /*bae0*/  ISETP.LT.OR P0, PT, R44, 0xa, !P3 ;  /* 0x0000000a2c00780c */ /* 0x000fe40005f01670 */
[----:B------:R-:W-:-:S05]  /*baf0*/  F2FP.F16.E4M3.UNPACK_B R36, R36 ;  /* 0x00000024ff24723e */ /* 0x000fca00020006ff */
[----:B------:R-:W-:-:S05]  /*bb00*/  HADD2.F32 R36, -RZ, R36.H0_H0 ;  /* 0x20000024ff247230 */ /* 0x000fca0000004100 */
[----:B0-----:R-:W-:Y:S01]  /*bb10*/  FMUL R37, R36, UR5 ;  /* 0x0000000524257c20 */ /* 0x001fe20008400000 */
[----:B------:R-:W-:-:S03]  /*bb20*/  PRMT R36, RZ, 0x7610, R36 ;  /* 0x00007610ff247816 */ /* 0x000fc60000000024 */
[----:B------:R-:W-:-:S05]  /*bb30*/  FFMA R37, R224, UR4, R37 ;  /* 0x00000004e0257c23 */ /* 0x000fca0008000025 */
[----:B------:R-:W-:-:S05]  /*bb40*/  F2FP.SATFINITE.E4M3.F32.PACK_AB_MERGE_C R37, RZ, R37, RZ ;  /* 0x00000025ff25723e */ /* 0x000fca00048070ff */
[----:B------:R0:W-:Y:S01]  /*bb50*/  @!P1 STG.E.U8 desc[UR52][R24.64+0x8], R37 ;  /* 0x0000082518009986 */ /* 0x0001e2000c101134 */
[----:B------:R-:W-:Y:S05]  /*bb60*/  @P0 BRA `(.L_x_44) ;  /* 0x0000000000040947 */ /* 0x000fea0003800000 */
[----:B------:R0:W5:Y:S02]  /*bb70*/  LDG.E.U8 R36, desc[UR52][R32.64+0x9] ;  /* 0x0000093420247981 */ /* 0x000164000c1e1100 */
.L_x_44:
[----:B------:R-:W-:Y:S05]  /*bb80*/  BSYNC B1 ;  /* 0x0000000000017941 */ /* 0x000fea0003800000 */
.L_x_43:
        /* <DEDUP_REMOVED lines=12> */
.L_x_46:
[----:B------:R-:W-:Y:S05]  /*bc50*/  BSYNC B1 ;  /* 0x0000000000017941 */ /* 0x000fea0003800000 */
.L_x_45:
        /* <DEDUP_REMOVED lines=12> */
.L_x_48:
[----:B------:R-:W-:Y:S05]  /*bd20*/  BSYNC B1 ;  /* 0x0000000000017941 */ /* 0x000fea0003800000 */
.L_x_47:
[----:B-----5:R-:W-:Y:S01]  /*bd30*/  LOP3.LUT R36, R36, 0xff, RZ, 0xc0, !PT ;  /* 0x000000ff24247812 */ /* 0x020fe200078ec0ff */
[----:B------:R-:W-:Y:S01]  /*bd40*/  BSSY B1, `(.L_x_49) ;  /* 0x0000013000017945 */ /* 0x000fe20003800000 */
[----:B-1----:R-:W-:Y:S02]  /*bd50*/  IADD3 R45, P0, R38, 0x80, RZ ;  /* 0x00000080262d7810 */ /* 0x002fe40007f1e0ff */
[----:B------:R-:W-:Y:S02]  /*bd60*/  F2FP.F16.E4M3.UNPACK_B R36, R36 ;  /* 0x00000024ff24723e */ /* 0x000fe400020006ff */
[----:B------:R-:W-:Y:S01]  /*bd70*/  ISETP.GE.AND P1, PT, R43, 0x81, PT ;  /* 0x000000812b00780c */ /* 0x000fe20003f26270 */
[----:B0-----:R-:W-:Y:S02]  /*bd80*/  IMAD.X R37, RZ, RZ, R39, P0 ;  /* 0x000000ffff257224 */ /* 0x001fe400000e0627 */
        /* <DEDUP_REMOVED lines=9> */
[--C-:B------:R-:W-:Y:S02]  /*be20*/  IADD3.X R37, R37, UR9, R45.reuse, P6, !PT ;  /* 0x0000000925257c10 */ /* 0x100fe4000b7fe42d */
[----:B------:R-:W-:Y:S01]  /*be30*/  PRMT R45, RZ, 0x7610, R45 ;  /* 0x00007610ff2d7816 */ /* 0x000fe2000000002d */
[----:B------:R0:W-:Y:S01]  /*be40*/  @!P5 STG.E.U8 desc[UR52][R26.64+0x9], R47 ;  /* 0x0000092f1a00d986 */ /* 0x0001e2000c101134 */
[----:B------:R-:W-:Y:S05]  /*be50*/  @P0 BRA `(.L_x_50) ;  /* 0x0000000000040947 */ /* 0x000fea0003800000 */
[----:B------:R1:W5:Y:S02]  /*be60*/  LDG.E.U8 R45, desc[UR52][R36.64] ;  /* 0x00000034242d7981 */ /* 0x000364000c1e1100 */
.L_x_50:
[----:B------:R-:W-:Y:S05]  /*be70*/  BSYNC B1 ;  /* 0x0000000000017941 */ /* 0x000fea0003800000 */
.L_x_49:
        /* <DEDUP_REMOVED lines=12> */
.L_x_52:
[----:B------:R-:W-:Y:S05]  /*bf40*/  BSYNC B1 ;  /* 0x0000000000017941 */ /* 0x000fea0003800000 */
.L_x_51:
[----:B-----5:R-:W-:Y:S01]  /*bf50*/  LOP3.LUT R45, R45, 0xff, RZ, 0xc0, !PT ;  /* 0x000000ff2d2d7812 */ /* 0x020fe200078ec0ff */
[----:B------:R-:W-:Y:S01]  /*bf60*/  BSSY B1, `(.L_x_53) ;  /* 0x0000013000017945 */ /* 0x000fe20003800000 */
[----:B0-----:R-:W-:Y:S02]  /*bf70*/  IADD3 R47, P0, R38, 0x88, RZ ;  /* 0x00000088262f7810 */ /* 0x001fe40007f1e0ff */
[----:B------:R-:W-:-:S03]  /*bf80*/  F2FP.F16.E4M3.UNPACK_B R45, R45 ;  /* 0x0000002dff2d723e */ /* 0x000fc600020006ff */
[----:B------:R-:W-:Y:S01]  /*bf90*/  IMAD.X R39, RZ, RZ, R39, P0 ;  /* 0x000000ffff277224 */ /* 0x000fe200000e0627 */
[----:B------:R-:W-:Y:S01]  /*bfa0*/  ISETP.GE.AND P0, PT, R43, 0x89, PT ;  /* 0x000000892b00780c */ /* 0x000fe20003f06270 */
[----:B------:R-:W-:Y:S02]  /*bfb0*/  HADD2.F32 R45, -RZ, R45.H0_H0 ;  /* 0x2000002dff2d7230 */ /* 0x000fe40000004100 */
[----:B------:R-:W-:Y:S02]  /*bfc0*/  IMAD R46, R39, UR6, RZ ;  /* 0x00000006272e7c24 */ /* 0x000fe4000f8e02ff */
[----:B------:R-:W-:-:S04]  /*bfd0*/  IMAD.WIDE.U32 R40, R47, UR6, R40 ;  /* 0x000000062f287c25 */ /* 0x000fc8000f8e0028 */
[----:B------:R-:W-:Y:S01]  /*bfe0*/  FMUL R38, R45, UR5 ;  /* 0x000000052d267c20 */ /* 0x000fe20008400000 */
[----:B------:R-:W-:-:S03]  /*bff0*/  IMAD R47, R47, UR7, R46 ;  /* 0x000000072f2f7c24 */ /* 0x000fc6000f8e022e */
[----:B------:R-:W-:-:S05]  /*c000*/  FFMA R38, R219, UR4, R38 ;  /* 0x00000004db267c23 */ /* 0x000fca0008000026 */
[----:B------:R-:W-:Y:S02]  /*c010*/  F2FP.SATFINITE.E4M3.F32.PACK_AB_MERGE_C R45, RZ, R38, RZ ;  /* 0x00000026ff2d723e */ /* 0x000fe400048070ff */
[----:B------:R-:W-:Y:S02]  /*c020*/  IADD3 R38, P6, R40, UR8, RZ ;  /* 0x0000000828267c10 */ /* 0x000fe4000ffde0ff */
[----:B------:R-:W-:Y:S01]  /*c030*/  PRMT R40, RZ, 0x7610, R40 ;  /* 0x00007610ff287816 */ /* 0x000fe20000000028 */
[----:B------:R0:W-:Y:S01]  /*c040*/  @!P5 STG.E.U8 desc[UR52][R28.64+0x1], R45 ;  /* 0x0000012d1c00d986 */ /* 0x0001e2000c101134 */
[----:B------:R-:W-:Y:S02]  /*c050*/  ISETP.LT.OR P5, PT, R44, 0x1, !P0 ;  /* 0x000000012c00780c */ /* 0x000fe400047a1670 */
[----:B------:R-:W-:-:S11]  /*c060*/  IADD3.X R39, R41, UR9, R47, P6, !PT ;  /* 0x0000000929277c10 */ /* 0x000fd6000b7fe42f */
[----:B0-----:R-:W-:Y:S05]  /*c070*/  @P5 BRA `(.L_x_54) ;  /* 0x0000000000045947 */ /* 0x001fea0003800000 */
[----:B------:R0:W5:Y:S02]  /*c080*/  LDG.E.U8 R40, desc[UR52][R38.64] ;  /* 0x0000003426287981 */ /* 0x000164000c1e1100 */
.L_x_54:
[----:B------:R-:W-:Y:S05]  /*c090*/  BSYNC B1 ;  /* 0x0000000000017941 */ /* 0x000fea0003800000 */
.L_x_53:
        /* <DEDUP_REMOVED lines=12> */
.L_x_56:
[----:B------:R-:W-:Y:S05]  /*c160*/  BSYNC B1 ;  /* 0x0000000000017941 */ /* 0x000fea0003800000 */
.L_x_55:
        /* <DEDUP_REMOVED lines=12> */
.L_x_58:
[----:B------:R-:W-:Y:S05]  /*c230*/  BSYNC B1 ;  /* 0x0000000000017941 */ /* 0x000fea0003800000 */
.L_x_57:
        /* <DEDUP_REMOVED lines=12> */
.L_x_60:
[----:B------:R-:W-:Y:S05]  /*c300*/  BSYNC B1 ;  /* 0x0000000000017941 */ /* 0x000fea0003800000 */
.L_x_59:
        /* <DEDUP_REMOVED lines=12> */
.L_x_62:
[----:B------:R-:W-:Y:S05]  /*c3d0*/  BSYNC B1 ;  /* 0x0000000000017941 */ /* 0x000fea0003800000 */
.L_x_61:
        /* <DEDUP_REMOVED lines=12> */
.L_x_64:
[----:B------:R-:W-:Y:S05]  /*c4a0*/  BSYNC B1 ;  /* 0x0000000000017941 */ /* 0x000fea0003800000 */
.L_x_63:
        /* <DEDUP_REMOVED lines=12> */
.L_x_66:
[----:B------:R-:W-:Y:S05]  /*c570*/  BSYNC B1 ;  /* 0x0000000000017941 */ /* 0x000fea0003800000 */
.L_x_65:
        /* <DEDUP_REMOVED lines=12> */
.L_x_68:
[----:B------:R-:W-:Y:S05]  /*c640*/  BSYNC B1 ;  /* 0x0000000000017941 */ /* 0x000fea0003800000 */
.L_x_67:
        /* <DEDUP_REMOVED lines=12> */
.L_x_70:
[----:B------:R-:W-:Y:S05]  /*c710*/  BSYNC B1 ;  /* 0x0000000000017941 */ /* 0x000fea0003800000 */
.L_x_69:
        /* <DEDUP_REMOVED lines=12> */
.L_x_72:
[----:B------:R-:W-:Y:S05]  /*c7e0*/  BSYNC B1 ;  /* 0x0000000000017941 */ /* 0x000fea0003800000 */
.L_x_71:
        /* <DEDUP_REMOVED lines=12> */
.L_x_74:
[----:B------:R-:W-:Y:S05]  /*c8b0*/  BSYNC B1 ;  /* 0x0000000000017941 */ /* 0x000fea0003800000 */
.L_x_73:
        /* <DEDUP_REMOVED lines=12> */
.L_x_76:
[----:B------:R-:W-:Y:S05]  /*c980*/  BSYNC B1 ;  /* 0x0000000000017941 */ /* 0x000fea0003800000 */
.L_x_75:
        /* <DEDUP_REMOVED lines=12> */
.L_x_78:
[----:B------:R-:W-:Y:S05]  /*ca50*/  BSYNC B1 ;  /* 0x0000000000017941 */ /* 0x000fea0003800000 */
.L_x_77:
        /* <DEDUP_REMOVED lines=12> */
.L_x_80:
[----:B------:R-:W-:Y:S05]  /*cb20*/  BSYNC B1 ;  /* 0x0000000000017941 */ /* 0x000fea0003800000 */
.L_x_79:
        /* <DEDUP_REMOVED lines=12> */
.L_x_82:
[----:B------:R-:W-:Y:S05]  /*cbf0*/  BSYNC B1 ;  /* 0x0000000000017941 */ /* 0x000fea0003800000 */
.L_x_81:
        /* <DEDUP_REMOVED lines=12> */
.L_x_84:
[----:B------:R-:W-:Y:S05]  /*ccc0*/  BSYNC B1 ;  /* 0x0000000000017941 */ /* 0x000fea0003800000 */
.L_x_83:
        /* <DEDUP_REMOVED lines=12> */
.L_x_86:
[----:B------:R-:W-:Y:S05]  /*cd90*/  BSYNC B1 ;  /* 0x0000000000017941 */ /* 0x000fea0003800000 */
.L_x_85:
        /* <DEDUP_REMOVED lines=12> */
.L_x_88:
[----:B------:R-:W-:Y:S05]  /*ce60*/  BSYNC B1 ;  /* 0x0000000000017941 */ /* 0x000fea0003800000 */
.L_x_87:
        /* <DEDUP_REMOVED lines=12> */
.L_x_90:
[----:B------:R-:W-:Y:S05]  /*cf30*/  BSYNC B1 ;  /* 0x0000000000017941 */ /* 0x000fea0003800000 */
.L_x_89:
        /* <DEDUP_REMOVED lines=12> */
.L_x_92:
[----:B------:R-:W-:Y:S05]  /*d000*/  BSYNC B1 ;  /* 0x0000000000017941 */ /* 0x000fea0003800000 */
.L_x_91:
[----:B-----5:R-:W-:Y:S01]  /*d010*/  LOP3.LUT R40, R40, 0xff, RZ, 0xc0, !PT ;  /* 0x000000ff28287812 */ /* 0x020fe200078ec0ff */
[----:B------:R-:W-:Y:S01]  /*d020*/  BSSY B1, `(.L_x_93) ;  /* 0x000000b000017945 */ /* 0x000fe20003800000 */
[----:B------:R-:W-:Y:S02]  /*d030*/  ISETP.LT.OR P5, PT, R44, 0x19, !P0 ;  /* 0x000000192c00780c */ /* 0x000fe400047a1670 */
[----:B------:R-:W-:-:S05]  /*d040*/  F2FP.F16.E4M3.UNPACK_B R40, R40 ;  /* 0x00000028ff28723e */ /* 0x000fca00020006ff */
[----:B------:R-:W-:-:S05]  /*d050*/  HADD2.F32 R40, -RZ, R40.H0_H0 ;  /* 0x20000028ff287230 */ /* 0x000fca0000004100 */
[----:B------:R-:W-:-:S04]  /*d060*/  FMUL R40, R40, UR5 ;  /* 0x0000000528287c20 */ /* 0x000fc80008400000 */
[----:B------:R-:W-:Y:S01]  /*d070*/  FFMA R40, R23, UR4, R40 ;  /* 0x0000000417287c23 */ /* 0x000fe20008000028 */
[----:B------:R-:W-:-:S04]  /*d080*/  PRMT R23, RZ, 0x7610, R23 ;  /* 0x00007610ff177816 */ /* 0x000fc80000000017 */
[----:B0-----:R-:W-:-:S05]  /*d090*/  F2FP.SATFINITE.E4M3.F32.PACK_AB_MERGE_C R41, RZ, R40, RZ ;  /* 0x00000028ff29723e */ /* 0x001fca00048070ff */
[----:B------:R0:W-:Y:S01]  /*d0a0*/  @!P6 STG.E.U8 desc[UR52][R28.64+0x19], R41 ;  /* 0x000019291c00e986 */ /* 0x0001e2000c101134 */
[----:B------:R-:W-:Y:S05]  /*d0b0*/  @P5 BRA `(.L_x_94) ;  /* 0x0000000000045947 */ /* 0x000fea0003800000 */
[----:B------:R0:W5:Y:S02]  /*d0c0*/  LDG.E.U8 R23, desc[UR52][R38.64+0x18] ;  /* 0x0000183426177981 */ /* 0x000164000c1e1100 */
.L_x_94:
[----:B------:R-:W-:Y:S05]  /*d0d0*/  BSYNC B1 ;  /* 0x0000000000017941 */ /* 0x000fea0003800000 */
.L_x_93:
        /* <DEDUP_REMOVED lines=8> */
[----:B------:R-:W-:-:S05]  /*d160*/  F2FP.SATFINITE.E4M3.F32.PACK_AB_MERGE_C R23, RZ, R23, RZ ;  /* 0x00000017ff17723e */ /* 0x000fca00048070ff */
[----:B------:R0:W-:Y:S01]  /*d170*/  @!P5 STG.E.U8 desc[UR52][R30.64+0x18], R23 ;  /* 0x000018171e00d986 */ /* 0x0001e2000c101134 */
[----:B------:R-:W-:Y:S05]  /*d180*/  @P6 BRA `(.L_x_96) ;  /* 0x0000000000046947 */ /* 0x000fea0003800000 */
[----:B------:R0:W5:Y:S02]  /*d190*/  LDG.E.U8 R22, desc[UR52][R38.64+0x19] ;  /* 0x0000193426167981 */ /* 0x000164000c1e1100 */
.L_x_96:
[----:B------:R-:W-:Y:S05]  /*d1a0*/  BSYNC B1 ;  /* 0x0000000000017941 */ /* 0x000fea0003800000 */
.L_x_95:
        /* <DEDUP_REMOVED lines=12> */
.L_x_98:
[----:B------:R-:W-:Y:S05]  /*d270*/  BSYNC B1 ;  /* 0x0000000000017941 */ /* 0x000fea0003800000 */
.L_x_97:
        /* <DEDUP_REMOVED lines=12> */
.L_x_100:
[----:B------:R-:W-:Y:S05]  /*d340*/  BSYNC B1 ;  /* 0x0000000000017941 */ /* 0x000fea0003800000 */
.L_x_99:
        /* <DEDUP_REMOVED lines=12> */
.L_x_102:
[----:B------:R-:W-:Y:S05]  /*d410*/  BSYNC B1 ;  /* 0x0000000000017941 */ /* 0x000fea0003800000 */
.L_x_101:
        /* <DEDUP_REMOVED lines=12> */
.L_x_104:
[----:B------:R-:W-:Y:S05]  /*d4e0*/  BSYNC B1 ;  /* 0x0000000000017941 */ /* 0x000fea0003800000 */
.L_x_103:
        /* <DEDUP_REMOVED lines=12> */
.L_x_106:
[----:B------:R-:W-:Y:S05]  /*d5b0*/  BSYNC B1 ;  /* 0x0000000000017941 */ /* 0x000fea0003800000 */
.L_x_105:
        /* <DEDUP_REMOVED lines=12> */
.L_x_108:
[----:B------:R-:W-:Y:S05]  /*d680*/  BSYNC B1 ;  /* 0x0000000000017941 */ /* 0x000fea0003800000 */
.L_x_107:
        /* <DEDUP_REMOVED lines=12> */
.L_x_110:
[----:B------:R-:W-:Y:S05]  /*d750*/  BSYNC B1 ;  /* 0x0000000000017941 */ /* 0x000fea0003800000 */
.L_x_109:
        /* <DEDUP_REMOVED lines=12> */
.L_x_112:
[----:B------:R-:W-:Y:S05]  /*d820*/  BSYNC B1 ;  /* 0x0000000000017941 */ /* 0x000fea0003800000 */
.L_x_111:
        /* <DEDUP_REMOVED lines=12> */
.L_x_114:
[----:B------:R-:W-:Y:S05]  /*d8f0*/  BSYNC B1 ;  /* 0x0000000000017941 */ /* 0x000fea0003800000 */
.L_x_113:
        /* <DEDUP_REMOVED lines=12> */
.L_x_116:
[----:B------:R-:W-:Y:S05]  /*d9c0*/  BSYNC B1 ;  /* 0x0000000000017941 */ /* 0x000fea0003800000 */
.L_x_115:
        /* <DEDUP_REMOVED lines=12> */
.L_x_118:
[----:B------:R-:W-:Y:S05]  /*da90*/  BSYNC B1 ;  /* 0x0000000000017941 */ /* 0x000fea0003800000 */
.L_x_117:
        /* <DEDUP_REMOVED lines=12> */
.L_x_120:
[----:B------:R-:W-:Y:S05]  /*db60*/  BSYNC B1 ;  /* 0x0000000000017941 */ /* 0x000fea0003800000 */
.L_x_119:
        /* <DEDUP_REMOVED lines=12> */
.L_x_122:
[----:B------:R-:W-:Y:S05]  /*dc30*/  BSYNC B1 ;  /* 0x0000000000017941 */ /* 0x000fea0003800000 */
.L_x_121:
        /* <DEDUP_REMOVED lines=12> */
.L_x_124:
[----:B------:R-:W-:Y:S05]  /*dd00*/  BSYNC B1 ;  /* 0x0000000000017941 */ /* 0x000fea0003800000 */
.L_x_123:
        /* <DEDUP_REMOVED lines=12> */
.L_x_126:
[----:B------:R-:W-:Y:S05]  /*ddd0*/  BSYNC B1 ;  /* 0x0000000000017941 */ /* 0x000fea0003800000 */
.L_x_125:
        /* <DEDUP_REMOVED lines=12> */
.L_x_128:
[----:B------:R-:W-:Y:S05]  /*dea0*/  BSYNC B1 ;  /* 0x0000000000017941 */ /* 0x000fea0003800000 */
.L_x_127:
        /* <DEDUP_REMOVED lines=12> */
.L_x_130:
[----:B------:R-:W-:Y:S05]  /*df70*/  BSYNC B1 ;  /* 0x0000000000017941 */ /* 0x000fea0003800000 */
.L_x_129:
        /* <DEDUP_REMOVED lines=12> */
.L_x_132:
[----:B------:R-:W-:Y:S05]  /*e040*/  BSYNC B1 ;  /* 0x0000000000017941 */ /* 0x000fea0003800000 */
.L_x_131:
        /* <DEDUP_REMOVED lines=12> */
.L_x_134:
[----:B------:R-:W-:Y:S05]  /*e110*/  BSYNC B1 ;  /* 0x0000000000017941 */ /* 0x000fea0003800000 */
.L_x_133:
        /* <DEDUP_REMOVED lines=12> */
.L_x_136:
[----:B------:R-:W-:Y:S05]  /*e1e0*/  BSYNC B1 ;  /* 0x0000000000017941 */ /* 0x000fea0003800000 */
.L_x_135:
[----:B-----5:R-:W-:Y:S01]  /*e1f0*/  LOP3.LUT R2, R2, 0xff, RZ, 0xc0, !PT ;  /* 0x000000ff02027812 */ /* 0x020fe200078ec0ff */
[----:B------:R-:W-:Y:S01]  /*e200*/  BSSY B1, `(.L_x_137) ;  /* 0x000000b000017945 */ /* 0x000fe20003800000 */
[----:B------:R-:W-:Y:S02]  /*e210*/  ISETP.LT.OR P5, PT, R44, 0x39, !P3 ;  /* 0x000000392c00780c */ /* 0x000fe40005fa1670 */
[----:B------:R-:W-:-:S05]  /*e220*/  F2FP.F16.E4M3.UNPACK_B R2, R2 ;  /* 0x00000002ff02723e */ /* 0x000fca00020006ff */
[----:B------:R-:W-:-:S05]  /*e230*/  HADD2.F32 R2, -RZ, R2.H0_H0 ;  /* 0x20000002ff027230 */ /* 0x000fca0000004100 */
[----:B0-----:R-:W-:-:S04]  /*e240*/  FMUL R3, R2, UR5 ;  /* 0x0000000502037c20 */ /* 0x001fc80008400000 */
[----:B------:R-:W-:Y:S01]  /*e250*/  FFMA R3, R0, UR4, R3 ;  /* 0x0000000400037c23 */ /* 0x000fe20008000003 */
[----:B------:R-:W-:-:S04]  /*e260*/  PRMT R0, RZ, 0x7610, R0 ;  /* 0x00007610ff007816 */ /* 0x000fc80000000000 */
[----:B------:R-:W-:-:S05]  /*e270*/  F2FP.SATFINITE.E4M3.F32.PACK_AB_MERGE_C R3, RZ, R3, RZ ;  /* 0x00000003ff03723e */ /* 0x000fca00048070ff */
[----:B------:R0:W-:Y:S01]  /*e280*/  @!P6 STG.E.U8 desc[UR52][R26.64+0x31], R3 ;  /* 0x000031031a00e986 */ /* 0x0001e2000c101134 */
[----:B------:R-:W-:Y:S05]  /*e290*/  @P5 BRA `(.L_x_138) ;  /* 0x0000000000045947 */ /* 0x000fea0003800000 */
[----:B------:R0:W5:Y:S02]  /*e2a0*/  LDG.E.U8 R0, desc[UR52][R32.64+0x38] ;  /* 0x0000383420007981 */ /* 0x000164000c1e1100 */
.L_x_138:
[----:B------:R-:W-:Y:S05]  /*e2b0*/  BSYNC B1 ;  /* 0x0000000000017941 */ /* 0x000fea0003800000 */
.L_x_137:
[----:B------:R-:W2:Y:S01]  /*e2c0*/  LDL.LU R2, [R1] ;  /* 0x0000000001027983 */ /* 0x000ea20000300800 */
[----:B-----5:R-:W-:Y:S01]  /*e2d0*/  LOP3.LUT R0, R0, 0xff, RZ, 0xc0, !PT ;  /* 0x000000ff00007812 */ /* 0x020fe200078ec0ff */
[----:B------:R-:W-:Y:S01]  /*e2e0*/  BSSY B1, `(.L_x_139) ;  /* 0x000000b000017945 */ /* 0x000fe20003800000 */
[----:B------:R-:W-:Y:S02]  /*e2f0*/  ISETP.LT.OR P6, PT, R44, 0x3a, !P3 ;  /* 0x0000003a2c00780c */ /* 0x000fe40005fc1670 */
[----:B------:R-:W-:-:S05]  /*e300*/  F2FP.F16.E4M3.UNPACK_B R0, R0 ;  /* 0x00000000ff00723e */ /* 0x000fca00020006ff */
[----:B------:R-:W-:-:S05]  /*e310*/  HADD2.F32 R0, -RZ, R0.H0_H0 ;  /* 0x20000000ff007230 */ /* 0x000fca0000004100 */
[----:B------:R-:W-:-:S04]  /*e320*/  FMUL R0, R0, UR5 ;  /* 0x0000000500007c20 */ /* 0x000fc80008400000 */
[----:B--2---:R-:W-:-:S05]  /*e330*/  FFMA R0, R2, UR4, R0 ;  /* 0x0000000402007c23 */ /* 0x004fca0008000000 */
[----:B0-----:R-:W-:Y:S02]  /*e340*/  F2FP.SATFINITE.E4M3.F32.PACK_AB_MERGE_C R3, RZ, R0, RZ ;  /* 0x00000000ff03723e */ /* 0x001fe400048070ff */
[----:B------:R-:W-:-:S03]  /*e350*/  PRMT R0, RZ, 0x7610, R0 ;  /* 0x00007610ff007816 */ /* 0x000fc60000000000 */
[----:B------:R0:W-:Y:S01]  /*e360*/  @!P5 STG.E.U8 desc[UR52][R24.64+0x38], R3 ;  /* 0x000038031800d986 */ /* 0x0001e2000c101134 */
[----:B------:R-:W-:Y:S05]  /*e370*/  @P6 BRA `(.L_x_140) ;  /* 0x0000000000046947 */ /* 0x000fea0003800000 */
[----:B------:R2:W5:Y:S02]  /*e380*/  LDG.E.U8 R0, desc[UR52][R32.64+0x39] ;  /* 0x0000393420007981 */ /* 0x000564000c1e1100 */
.L_x_140:
[----:B------:R-:W-:Y:S05]  /*e390*/  BSYNC B1 ;  /* 0x0000000000017941 */ /* 0x000fea0003800000 */
.L_x_139:
[----:B------:R-:W3:Y:S01]  /*e3a0*/  LDL.LU R2, [R1+0x4] ;  /* 0x0000040001027983 */ /* 0x000ee20000300800 */
[----:B-----5:R-:W-:Y:S01]  /*e3b0*/  LOP3.LUT R0, R0, 0xff, RZ, 0xc0, !PT ;  /* 0x000000ff00007812 */ /* 0x020fe200078ec0ff */
[----:B------:R-:W-:Y:S01]  /*e3c0*/  BSSY B1, `(.L_x_141) ;  /* 0x000000b000017945 */ /* 0x000fe20003800000 */
[----:B------:R-:W-:Y:S02]  /*e3d0*/  ISETP.LT.OR P5, PT, R44, 0x39, !P2 ;  /* 0x000000392c00780c */ /* 0x000fe400057a1670 */
[----:B------:R-:W-:-:S05]  /*e3e0*/  F2FP.F16.E4M3.UNPACK_B R0, R0 ;  /* 0x00000000ff00723e */ /* 0x000fca00020006ff */
[----:B------:R-:W-:-:S05]  /*e3f0*/  HADD2.F32 R0, -RZ, R0.H0_H0 ;  /* 0x20000000ff007230 */ /* 0x000fca0000004100 */
[----:B------:R-:W-:-:S04]  /*e400*/  FMUL R0, R0, UR5 ;  /* 0x0000000500007c20 */ /* 0x000fc80008400000 */
[----:B---3--:R-:W-:-:S05]  /*e410*/  FFMA R0, R2, UR4, R0 ;  /* 0x0000000402007c23 */ /* 0x008fca0008000000 */
[----:B0-----:R-:W-:Y:S02]  /*e420*/  F2FP.SATFINITE.E4M3.F32.PACK_AB_MERGE_C R3, RZ, R0, RZ ;  /* 0x00000000ff03723e */ /* 0x001fe400048070ff */
[----:B------:R-:W-:-:S03]  /*e430*/  PRMT R0, RZ, 0x7610, R0 ;  /* 0x00007610ff007816 */ /* 0x000fc60000000000 */
[----:B------:R0:W-:Y:S01]  /*e440*/  @!P6 STG.E.U8 desc[UR52][R24.64+0x39], R3 ;  /* 0x000039031800e986 */ /* 0x0001e2000c101134 */
[----:B------:R-:W-:Y:S05]  /*e450*/  @P5 BRA `(.L_x_142) ;  /* 0x0000000000045947 */ /* 0x000fea0003800000 */
[----:B------:R3:W5:Y:S02]  /*e460*/  LDG.E.U8 R0, desc[UR52][R34.64+0x38] ;  /* 0x0000383422007981 */ /* 0x000764000c1e1100 */
.L_x_142:
[----:B------:R-:W-:Y:S05]  /*e470*/  BSYNC B1 ;  /* 0x0000000000017941 */ /* 0x000fea0003800000 */
.L_x_141:
[----:B------:R-:W2:Y:S01]  /*e480*/  LDL.LU R2, [R1+0x8] ;  /* 0x0000080001027983 */ /* 0x000ea20000300800 */
        /* <DEDUP_REMOVED lines=12> */
.L_x_144:
[----:B------:R-:W-:Y:S05]  /*e550*/  BSYNC B1 ;  /* 0x0000000000017941 */ /* 0x000fea0003800000 */
.L_x_143:
        /* <DEDUP_REMOVED lines=13> */
.L_x_146:
[----:B------:R-:W-:Y:S05]  /*e630*/  BSYNC B1 ;  /* 0x0000000000017941 */ /* 0x000fea0003800000 */
.L_x_145:
        /* <DEDUP_REMOVED lines=13> */
.L_x_148:
[----:B------:R-:W-:Y:S05]  /*e710*/  BSYNC B1 ;  /* 0x0000000000017941 */ /* 0x000fea0003800000 */
.L_x_147:
        /* <DEDUP_REMOVED lines=13> */
.L_x_150:
[----:B------:R-:W-:Y:S05]  /*e7f0*/  BSYNC B1 ;  /* 0x0000000000017941 */ /* 0x000fea0003800000 */
.L_x_149:
        /* <DEDUP_REMOVED lines=13> */
.L_x_152:
[----:B------:R-:W-:Y:S05]  /*e8d0*/  BSYNC B1 ;  /* 0x0000000000017941 */ /* 0x000fea0003800000 */
.L_x_151:
        /* <DEDUP_REMOVED lines=13> */
.L_x_154:
[----:B------:R-:W-:Y:S05]  /*e9b0*/  BSYNC B1 ;  /* 0x0000000000017941 */ /* 0x000fea0003800000 */
.L_x_153:
        /* <DEDUP_REMOVED lines=13> */
.L_x_156:
[----:B------:R-:W-:Y:S05]  /*ea90*/  BSYNC B1 ;  /* 0x0000000000017941 */ /* 0x000fea0003800000 */
.L_x_155:
        /* <DEDUP_REMOVED lines=13> */
.L_x_158:
[----:B------:R-:W-:Y:S05]  /*eb70*/  BSYNC B1 ;  /* 0x0000000000017941 */ /* 0x000fea0003800000 */
.L_x_157:
        /* <DEDUP_REMOVED lines=13> */
.L_x_160:
[----:B------:R-:W-:Y:S05]  /*ec50*/  BSYNC B1 ;  /* 0x0000000000017941 */ /* 0x000fea0003800000 */
.L_x_159:
        /* <DEDUP_REMOVED lines=13> */
.L_x_162:
[----:B------:R-:W-:Y:S05]  /*ed30*/  BSYNC B1 ;  /* 0x0000000000017941 */ /* 0x000fea0003800000 */
.L_x_161:
        /* <DEDUP_REMOVED lines=13> */
.L_x_164:
[----:B------:R-:W-:Y:S05]  /*ee10*/  BSYNC B1 ;  /* 0x0000000000017941 */ /* 0x000fea0003800000 */
.L_x_163:
        /* <DEDUP_REMOVED lines=13> */
.L_x_166:
[----:B------:R-:W-:Y:S05]  /*eef0*/  BSYNC B1 ;  /* 0x0000000000017941 */ /* 0x000fea0003800000 */
.L_x_165:
        /* <DEDUP_REMOVED lines=13> */
.L_x_168:
[----:B------:R-:W-:Y:S05]  /*efd0*/  BSYNC B1 ;  /* 0x0000000000017941 */ /* 0x000fea0003800000 */
.L_x_167:
        /* <DEDUP_REMOVED lines=13> */
.L_x_170:
[----:B------:R-:W-:Y:S05]  /*f0b0*/  BSYNC B1 ;  /* 0x0000000000017941 */ /* 0x000fea0003800000 */
.L_x_169:
        /* <DEDUP_REMOVED lines=13> */
.L_x_172:
[----:B------:R-:W-:Y:S05]  /*f190*/  BSYNC B1 ;  /* 0x0000000000017941 */ /* 0x000fea0003800000 */
.L_x_171:
        /* <DEDUP_REMOVED lines=13> */
.L_x_174:
[----:B------:R-:W-:Y:S05]  /*f270*/  BSYNC B1 ;  /* 0x0000000000017941 */ /* 0x000fea0003800000 */
.L_x_173:
        /* <DEDUP_REMOVED lines=13> */
.L_x_176:
[----:B------:R-:W-:Y:S05]  /*f350*/  BSYNC B1 ;  /* 0x0000000000017941 */ /* 0x000fea0003800000 */
.L_x_175:
        /* <DEDUP_REMOVED lines=13> */
.L_x_178:
[----:B------:R-:W-:Y:S05]  /*f430*/  BSYNC B1 ;  /* 0x0000000000017941 */ /* 0x000fea0003800000 */
.L_x_177:
        /* <DEDUP_REMOVED lines=13> */
.L_x_180:
[----:B------:R-:W-:Y:S05]  /*f510*/  BSYNC B1 ;  /* 0x0000000000017941 */ /* 0x000fea0003800000 */
.L_x_179:
        /* <DEDUP_REMOVED lines=13> */
.L_x_182:
[----:B------:R-:W-:Y:S05]  /*f5f0*/  BSYNC B1 ;  /* 0x0000000000017941 */ /* 0x000fea0003800000 */
.L_x_181:
        /* <DEDUP_REMOVED lines=13> */
.L_x_184:
[----:B------:R-:W-:Y:S05]  /*f6d0*/  BSYNC B1 ;  /* 0x0000000000017941 */ /* 0x000fea0003800000 */
.L_x_183:
        /* <DEDUP_REMOVED lines=13> */
.L_x_186:
[----:B------:R-:W-:Y:S05]  /*f7b0*/  BSYNC B1 ;  /* 0x0000000000017941 */ /* 0x000fea0003800000 */
.L_x_185:
        /* <DEDUP_REMOVED lines=13> */
.L_x_188:
[----:B------:R-:W-:Y:S05]  /*f890*/  BSYNC B1 ;  /* 0x0000000000017941 */ /* 0x000fea0003800000 */
.L_x_187:
        /* <DEDUP_REMOVED lines=13> */
.L_x_190:
[----:B------:R-:W-:Y:S05]  /*f970*/  BSYNC B1 ;  /* 0x0000000000017941 */ /* 0x000fea0003800000 */
.L_x_189:
        /* <DEDUP_REMOVED lines=13> */
.L_x_192:
[----:B------:R-:W-:Y:S05]  /*fa50*/  BSYNC B1 ;  /* 0x0000000000017941 */ /* 0x000fea0003800000 */
.L_x_191:
        /* <DEDUP_REMOVED lines=13> */
.L_x_194:
[----:B------:R-:W-:Y:S05]  /*fb30*/  BSYNC B1 ;  /* 0x0000000000017941 */ /* 0x000fea0003800000 */
.L_x_193:
        /* <DEDUP_REMOVED lines=13> */
.L_x_196:
[----:B------:R-:W-:Y:S05]  /*fc10*/  BSYNC B1 ;  /* 0x0000000000017941 */ /* 0x000fea0003800000 */
.L_x_195:
        /* <DEDUP_REMOVED lines=13> */
.L_x_198:
[----:B------:R-:W-:Y:S05]  /*fcf0*/  BSYNC B1 ;  /* 0x0000000000017941 */ /* 0x000fea0003800000 */
.L_x_197:
        /* <DEDUP_REMOVED lines=13> */
.L_x_200:
[----:B------:R-:W-:Y:S05]  /*fdd0*/  BSYNC B1 ;  /* 0x0000000000017941 */ /* 0x000fea0003800000 */
.L_x_199:
        /* <DEDUP_REMOVED lines=13> */
.L_x_202:
[----:B------:R-:W-:Y:S05]  /*feb0*/  BSYNC B1 ;  /* 0x0000000000017941 */ /* 0x000fea0003800000 */
.L_x_201:
        /* <DEDUP_REMOVED lines=13> */
.L_x_204:
[----:B------:R-:W-:Y:S05]  /*ff90*/  BSYNC B1 ;  /* 0x0000000000017941 */ /* 0x000fea0003800000 */
.L_x_203:
        /* <DEDUP_REMOVED lines=13> */
.L_x_206:
[----:B------:R-:W-:Y:S05]  /*10070*/  BSYNC B1 ;  /* 0x0000000000017941 */ /* 0x000fea0003800000 */
.L_x_205:
        /* <DEDUP_REMOVED lines=13> */
.L_x_208:
[----:B------:R-:W-:Y:S05]  /*10150*/  BSYNC B1 ;  /* 0x0000000000017941 */ /* 0x000fea0003800000 */
.L_x_207:
        /* <DEDUP_REMOVED lines=13> */
.L_x_210:
[----:B------:R-:W-:Y:S05]  /*10230*/  BSYNC B1 ;  /* 0x0000000000017941 */ /* 0x000fea0003800000 */
.L_x_209:
        /* <DEDUP_REMOVED lines=13> */
.L_x_212:
[----:B------:R-:W-:Y:S05]  /*10310*/  BSYNC B1 ;  /* 0x0000000000017941 */ /* 0x000fea0003800000 */
.L_x_211:
        /* <DEDUP_REMOVED lines=13> */
.L_x_214:
[----:B------:R-:W-:Y:S05]  /*103f0*/  BSYNC B1 ;  /* 0x0000000000017941 */ /* 0x000fea0003800000 */
.L_x_213:
        /* <DEDUP_REMOVED lines=13> */
.L_x_216:
[----:B------:R-:W-:Y:S05]  /*104d0*/  BSYNC B1 ;  /* 0x0000000000017941 */ /* 0x000fea0003800000 */
.L_x_215:
        /* <DEDUP_REMOVED lines=13> */
.L_x_218:
[----:B------:R-:W-:Y:S05]  /*105b0*/  BSYNC B1 ;  /* 0x0000000000017941 */ /* 0x000fea0003800000 */
.L_x_217:
        /* <DEDUP_REMOVED lines=13> */
.L_x_220:
[----:B------:R-:W-:Y:S05]  /*10690*/  BSYNC B1 ;  /* 0x0000000000017941 */ /* 0x000fea0003800000 */
.L_x_219:
        /* <DEDUP_REMOVED lines=13> */
.L_x_222:
[----:B------:R-:W-:Y:S05]  /*10770*/  BSYNC B1 ;  /* 0x0000000000017941 */ /* 0x000fea0003800000 */
.L_x_221:
        /* <DEDUP_REMOVED lines=13> */
.L_x_224:
[----:B------:R-:W-:Y:S05]  /*10850*/  BSYNC B1 ;  /* 0x0000000000017941 */ /* 0x000fea0003800000 */
.L_x_223:
        /* <DEDUP_REMOVED lines=13> */
.L_x_226:
[----:B------:R-:W-:Y:S05]  /*10930*/  BSYNC B1 ;  /* 0x0000000000017941 */ /* 0x000fea0003800000 */
.L_x_225:
        /* <DEDUP_REMOVED lines=13> */
.L_x_228:
[----:B------:R-:W-:Y:S05]  /*10a10*/  BSYNC B1 ;  /* 0x0000000000017941 */ /* 0x000fea0003800000 */
.L_x_227:
        /* <DEDUP_REMOVED lines=13> */
.L_x_230:
[----:B------:R-:W-:Y:S05]  /*10af0*/  BSYNC B1 ;  /* 0x0000000000017941 */ /* 0x000fea0003800000 */
.L_x_229:
        /* <DEDUP_REMOVED lines=13> */
.L_x_232:
[----:B------:R-:W-:Y:S05]  /*10bd0*/  BSYNC B1 ;  /* 0x0000000000017941 */ /* 0x000fea0003800000 */
.L_x_231:
        /* <DEDUP_REMOVED lines=13> */
.L_x_234:
[----:B------:R-:W-:Y:S05]  /*10cb0*/  BSYNC B1 ;  /* 0x0000000000017941 */ /* 0x000fea0003800000 */
.L_x_233:
        /* <DEDUP_REMOVED lines=13> */
.L_x_236:
[----:B------:R-:W-:Y:S05]  /*10d90*/  BSYNC B1 ;  /* 0x0000000000017941 */ /* 0x000fea0003800000 */
.L_x_235:
        /* <DEDUP_REMOVED lines=13> */
.L_x_238:
[----:B------:R-:W-:Y:S05]  /*10e70*/  BSYNC B1 ;  /* 0x0000000000017941 */ /* 0x000fea0003800000 */
.L_x_237:
        /* <DEDUP_REMOVED lines=13> */
.L_x_240:
[----:B------:R-:W-:Y:S05]  /*10f50*/  BSYNC B1 ;  /* 0x0000000000017941 */ /* 0x000fea0003800000 */
.L_x_239:
        /* <DEDUP_REMOVED lines=13> */
.L_x_242:
[----:B------:R-:W-:Y:S05]  /*11030*/  BSYNC B1 ;  /* 0x0000000000017941 */ /* 0x000fea0003800000 */
.L_x_241:
        /* <DEDUP_REMOVED lines=13> */
.L_x_244:
[----:B------:R-:W-:Y:S05]  /*11110*/  BSYNC B1 ;  /* 0x0000000000017941 */ /* 0x000fea0003800000 */
.L_x_243:
        /* <DEDUP_REMOVED lines=13> */
.L_x_246:
[----:B------:R-:W-:Y:S05]  /*111f0*/  BSYNC B1 ;  /* 0x0000000000017941 */ /* 0x000fea0003800000 */
.L_x_245:
        /* <DEDUP_REMOVED lines=13> */
.L_x_248:
[----:B------:R-:W-:Y:S05]  /*112d0*/  BSYNC B1 ;  /* 0x0000000000017941 */ /* 0x000fea0003800000 */
.L_x_247:
        /* <DEDUP_REMOVED lines=13> */
.L_x_250:
[----:B------:R-:W-:Y:S05]  /*113b0*/  BSYNC B1 ;  /* 0x0000000000017941 */ /* 0x000fea0003800000 */
.L_x_249:
        /* <DEDUP_REMOVED lines=13> */
.L_x_252:
[----:B------:R-:W-:Y:S05]  /*11490*/  BSYNC B1 ;  /* 0x0000000000017941 */ /* 0x000fea0003800000 */
.L_x_251:
        /* <DEDUP_REMOVED lines=13> */
.L_x_254:
[----:B------:R-:W-:Y:S05]  /*11570*/  BSYNC B1 ;  /* 0x0000000000017941 */ /* 0x000fea0003800000 */
.L_x_253:
        /* <DEDUP_REMOVED lines=13> */
.L_x_256:
[----:B------:R-:W-:Y:S05]  /*11650*/  BSYNC B1 ;  /* 0x0000000000017941 */ /* 0x000fea0003800000 */
.L_x_255:
        /* <DEDUP_REMOVED lines=13> */
.L_x_258:
[----:B------:R-:W-:Y:S05]  /*11730*/  BSYNC B1 ;  /* 0x0000000000017941 */ /* 0x000fea0003800000 */
.L_x_257:
        /* <DEDUP_REMOVED lines=13> */
.L_x_260:
[----:B------:R-:W-:Y:S05]  /*11810*/  BSYNC B1 ;  /* 0x0000000000017941 */ /* 0x000fea0003800000 */
.L_x_259:
        /* <DEDUP_REMOVED lines=13> */
.L_x_262:
[----:B------:R-:W-:Y:S05]  /*118f0*/  BSYNC B1 ;  /* 0x0000000000017941 */ /* 0x000fea0003800000 */
.L_x_261:
        /* <DEDUP_REMOVED lines=13> */
.L_x_264:
[----:B------:R-:W-:Y:S05]  /*119d0*/  BSYNC B1 ;  /* 0x0000000000017941 */ /* 0x000fea0003800000 */
.L_x_263:
        /* <DEDUP_REMOVED lines=13> */
.L_x_266:
[----:B------:R-:W-:Y:S05]  /*11ab0*/  BSYNC B1 ;  /* 0x0000000000017941 */ /* 0x000fea0003800000 */
.L_x_265:
        /* <DEDUP_REMOVED lines=13> */
.L_x_268:
[----:B------:R-:W-:Y:S05]  /*11b90*/  BSYNC B1 ;  /* 0x0000000000017941 */ /* 0x000fea0003800000 */
.L_x_267:
        /* <DEDUP_REMOVED lines=13> */
.L_x_270:
[----:B------:R-:W-:Y:S05]  /*11c70*/  BSYNC B1 ;  /* 0x0000000000017941 */ /* 0x000fea0003800000 */
.L_x_269:
        /* <DEDUP_REMOVED lines=13> */
.L_x_272:
[----:B------:R-:W-:Y:S05]  /*11d50*/  BSYNC B1 ;  /* 0x0000000000017941 */ /* 0x000fea0003800000 */
.L_x_271:
        /* <DEDUP_REMOVED lines=13> */
.L_x_274:
[----:B------:R-:W-:Y:S05]  /*11e30*/  BSYNC B1 ;  /* 0x0000000000017941 */ /* 0x000fea0003800000 */
.L_x_273:
        /* <DEDUP_REMOVED lines=13> */
.L_x_276:
[----:B------:R-:W-:Y:S05]  /*11f10*/  BSYNC B1 ;  /* 0x0000000000017941 */ /* 0x000fea0003800000 */
.L_x_275:
        /* <DEDUP_REMOVED lines=13> */
.L_x_278:
[----:B------:R-:W-:Y:S05]  /*11ff0*/  BSYNC B1 ;  /* 0x0000000000017941 */ /* 0x000fea0003800000 */
.L_x_277:
        /* <DEDUP_REMOVED lines=13> */
.L_x_280:
[----:B------:R-:W-:Y:S05]  /*120d0*/  BSYNC B1 ;  /* 0x0000000000017941 */ /* 0x000fea0003800000 */
.L_x_279:
        /* <DEDUP_REMOVED lines=13> */
.L_x_282:
[----:B------:R-:W-:Y:S05]  /*121b0*/  BSYNC B1 ;  /* 0x0000000000017941 */ /* 0x000fea0003800000 */
.L_x_281:
        /* <DEDUP_REMOVED lines=13> */
.L_x_284:
[----:B------:R-:W-:Y:S05]  /*12290*/  BSYNC B1 ;  /* 0x0000000000017941 */ /* 0x000fea0003800000 */
.L_x_283:
        /* <DEDUP_REMOVED lines=13> */
.L_x_286:
[----:B------:R-:W-:Y:S05]  /*12370*/  BSYNC B1 ;  /* 0x0000000000017941 */ /* 0x000fea0003800000 */
.L_x_285:
        /* <DEDUP_REMOVED lines=13> */
.L_x_288:
[----:B------:R-:W-:Y:S05]  /*12450*/  BSYNC B1 ;  /* 0x0000000000017941 */ /* 0x000fea0003800000 */
.L_x_287:
        /* <DEDUP_REMOVED lines=13> */
.L_x_290:
[----:B------:R-:W-:Y:S05]  /*12530*/  BSYNC B1 ;  /* 0x0000000000017941 */ /* 0x000fea0003800000 */
.L_x_289:
        /* <DEDUP_REMOVED lines=13> */
.L_x_292:
[----:B------:R-:W-:Y:S05]  /*12610*/  BSYNC B1 ;  /* 0x0000000000017941 */ /* 0x000fea0003800000 */
.L_x_291:
        /* <DEDUP_REMOVED lines=13> */
.L_x_294:
[----:B------:R-:W-:Y:S05]  /*126f0*/  BSYNC B1 ;  /* 0x0000000000017941 */ /* 0x000fea0003800000 */
.L_x_293:
        /* <DEDUP_REMOVED lines=13> */
.L_x_296:
[----:B------:R-:W-:Y:S05]  /*127d0*/  BSYNC B1 ;  /* 0x0000000000017941 */ /* 0x000fea0003800000 */
.L_x_295:
        /* <DEDUP_REMOVED lines=13> */
.L_x_298:
[----:B------:R-:W-:Y:S05]  /*128b0*/  BSYNC B1 ;  /* 0x0000000000017941 */ /* 0x000fea0003800000 */
.L_x_297:
        /* <DEDUP_REMOVED lines=13> */
.L_x_300:
[----:B------:R-:W-:Y:S05]  /*12990*/  BSYNC B1 ;  /* 0x0000000000017941 */ /* 0x000fea0003800000 */
.L_x_299:
        /* <DEDUP_REMOVED lines=13> */
.L_x_302:
[----:B------:R-:W-:Y:S05]  /*12a70*/  BSYNC B1 ;  /* 0x0000000000017941 */ /* 0x000fea0003800000 */
.L_x_301:
        /* <DEDUP_REMOVED lines=13> */
.L_x_304:
[----:B------:R-:W-:Y:S05]  /*12b50*/  BSYNC B1 ;  /* 0x0000000000017941 */ /* 0x000fea0003800000 */
.L_x_303:
        /* <DEDUP_REMOVED lines=13> */
.L_x_306:
[----:B------:R-:W-:Y:S05]  /*12c30*/  BSYNC B1 ;  /* 0x0000000000017941 */ /* 0x000fea0003800000 */
.L_x_305:
        /* <DEDUP_REMOVED lines=13> */
.L_x_308:
[----:B------:R-:W-:Y:S05]  /*12d10*/  BSYNC B1 ;  /* 0x0000000000017941 */ /* 0x000fea0003800000 */
.L_x_307:
        /* <DEDUP_REMOVED lines=13> */
.L_x_310:
[----:B------:R-:W-:Y:S05]  /*12df0*/  BSYNC B1 ;  /* 0x0000000000017941 */ /* 0x000fea0003800000 */
.L_x_309:
        /* <DEDUP_REMOVED lines=13> */
.L_x_312:
[----:B------:R-:W-:Y:S05]  /*12ed0*/  BSYNC B1 ;  /* 0x0000000000017941 */ /* 0x000fea0003800000 */
.L_x_311:
        /* <DEDUP_REMOVED lines=13> */
.L_x_314:
[----:B------:R-:W-:Y:S05]  /*12fb0*/  BSYNC B1 ;  /* 0x0000000000017941 */ /* 0x000fea0003800000 */
.L_x_313:
        /* <DEDUP_REMOVED lines=13> */
.L_x_316:
[----:B------:R-:W-:Y:S05]  /*13090*/  BSYNC B1 ;  /* 0x0000000000017941 */ /* 0x000fea0003800000 */
.L_x_315:
        /* <DEDUP_REMOVED lines=13> */
.L_x_318:
[----:B------:R-:W-:Y:S05]  /*13170*/  BSYNC B1 ;  /* 0x0000000000017941 */ /* 0x000fea0003800000 */
.L_x_317:
        /* <DEDUP_REMOVED lines=13> */
.L_x_320:
[----:B------:R-:W-:Y:S05]  /*13250*/  BSYNC B1 ;  /* 0x0000000000017941 */ /* 0x000fea0003800000 */
.L_x_319:
        /* <DEDUP_REMOVED lines=13> */
.L_x_322:
[----:B------:R-:W-:Y:S05]  /*13330*/  BSYNC B1 ;  /* 0x0000000000017941 */ /* 0x000fea0003800000 */
.L_x_321:
        /* <DEDUP_REMOVED lines=13> */
.L_x_324:
[----:B------:R-:W-:Y:S05]  /*13410*/  BSYNC B1 ;  /* 0x0000000000017941 */ /* 0x000fea0003800000 */
.L_x_323:
        /* <DEDUP_REMOVED lines=13> */
.L_x_326:
[----:B------:R-:W-:Y:S05]  /*134f0*/  BSYNC B1 ;  /* 0x0000000000017941 */ /* 0x000fea0003800000 */
.L_x_325:
        /* <DEDUP_REMOVED lines=13> */
.L_x_328:
[----:B------:R-:W-:Y:S05]  /*135d0*/  BSYNC B1 ;  /* 0x0000000000017941 */ /* 0x000fea0003800000 */
.L_x_327:
        /* <DEDUP_REMOVED lines=13> */
.L_x_330:
[----:B------:R-:W-:Y:S05]  /*136b0*/  BSYNC B1 ;  /* 0x0000000000017941 */ /* 0x000fea0003800000 */
.L_x_329:
        /* <DEDUP_REMOVED lines=13> */
.L_x_332:
[----:B------:R-:W-:Y:S05]  /*13790*/  BSYNC B1 ;  /* 0x0000000000017941 */ /* 0x000fea0003800000 */
.L_x_331:
        /* <DEDUP_REMOVED lines=13> */
.L_x_334:
[----:B------:R-:W-:Y:S05]  /*13870*/  BSYNC B1 ;  /* 0x0000000000017941 */ /* 0x000fea0003800000 */
.L_x_333:
        /* <DEDUP_REMOVED lines=13> */
.L_x_336:
[----:B------:R-:W-:Y:S05]  /*13950*/  BSYNC B1 ;  /* 0x0000000000017941 */ /* 0x000fea0003800000 */
.L_x_335:
        /* <DEDUP_REMOVED lines=13> */
.L_x_338:
[----:B------:R-:W-:Y:S05]  /*13a30*/  BSYNC B1 ;  /* 0x0000000000017941 */ /* 0x000fea0003800000 */
.L_x_337:
        /* <DEDUP_REMOVED lines=13> */
.L_x_340:
[----:B------:R-:W-:Y:S05]  /*13b10*/  BSYNC B1 ;  /* 0x0000000000017941 */ /* 0x000fea0003800000 */
.L_x_339:
        /* <DEDUP_REMOVED lines=13> */
.L_x_342:
[----:B------:R-:W-:Y:S05]  /*13bf0*/  BSYNC B1 ;  /* 0x0000000000017941 */ /* 0x000fea0003800000 */
.L_x_341:
        /* <DEDUP_REMOVED lines=13> */
.L_x_344:
[----:B------:R-:W-:Y:S05]  /*13cd0*/  BSYNC B1 ;  /* 0x0000000000017941 */ /* 0x000fea0003800000 */
.L_x_343:
        /* <DEDUP_REMOVED lines=13> */
.L_x_346:
[----:B------:R-:W-:Y:S05]  /*13db0*/  BSYNC B1 ;  /* 0x0000000000017941 */ /* 0x000fea0003800000 */
.L_x_345:
        /* <DEDUP_REMOVED lines=13> */
.L_x_348:
[----:B------:R-:W-:Y:S05]  /*13e90*/  BSYNC B1 ;  /* 0x0000000000017941 */ /* 0x000fea0003800000 */
.L_x_347:
        /* <DEDUP_REMOVED lines=13> */
.L_x_350:
[----:B------:R-:W-:Y:S05]  /*13f70*/  BSYNC B1 ;  /* 0x0000000000017941 */ /* 0x000fea0003800000 */
.L_x_349:
        /* <DEDUP_REMOVED lines=13> */
.L_x_352:
[----:B------:R-:W-:Y:S05]  /*14050*/  BSYNC B1 ;  /* 0x0000000000017941 */ /* 0x000fea0003800000 */
.L_x_351:
        /* <DEDUP_REMOVED lines=13> */
.L_x_354:
[----:B------:R-:W-:Y:S05]  /*14130*/  BSYNC B1 ;  /* 0x0000000000017941 */ /* 0x000fea0003800000 */
.L_x_353:
        /* <DEDUP_REMOVED lines=13> */
.L_x_356:
[----:B------:R-:W-:Y:S05]  /*14210*/  BSYNC B1 ;  /* 0x0000000000017941 */ /* 0x000fea0003800000 */
.L_x_355:
        /* <DEDUP_REMOVED lines=13> */
.L_x_358:
[----:B------:R-:W-:Y:S05]  /*142f0*/  BSYNC B1 ;  /* 0x0000000000017941 */ /* 0x000fea0003800000 */
.L_x_357:
        /* <DEDUP_REMOVED lines=13> */
.L_x_360:
[----:B------:R-:W-:Y:S05]  /*143d0*/  BSYNC B1 ;  /* 0x0000000000017941 */ /* 0x000fea0003800000 */
.L_x_359:
        /* <DEDUP_REMOVED lines=13> */
.L_x_362:
[----:B------:R-:W-:Y:S05]  /*144b0*/  BSYNC B1 ;  /* 0x0000000000017941 */ /* 0x000fea0003800000 */
.L_x_361:
        /* <DEDUP_REMOVED lines=13> */
.L_x_364:
[----:B------:R-:W-:Y:S05]  /*14590*/  BSYNC B1 ;  /* 0x0000000000017941 */ /* 0x000fea0003800000 */
.L_x_363:
        /* <DEDUP_REMOVED lines=13> */
.L_x_366:
[----:B------:R-:W-:Y:S05]  /*14670*/  BSYNC B1 ;  /* 0x0000000000017941 */ /* 0x000fea0003800000 */
.L_x_365:
        /* <DEDUP_REMOVED lines=13> */
.L_x_368:
[----:B------:R-:W-:Y:S05]  /*14750*/  BSYNC B1 ;  /* 0x0000000000017941 */ /* 0x000fea0003800000 */
.L_x_367:
        /* <DEDUP_REMOVED lines=13> */
.L_x_370:
[----:B------:R-:W-:Y:S05]  /*14830*/  BSYNC B1 ;  /* 0x0000000000017941 */ /* 0x000fea0003800000 */
.L_x_369:
        /* <DEDUP_REMOVED lines=13> */
.L_x_372:
[----:B------:R-:W-:Y:S05]  /*14910*/  BSYNC B1 ;  /* 0x0000000000017941 */ /* 0x000fea0003800000 */
.L_x_371:
        /* <DEDUP_REMOVED lines=13> */
.L_x_374:
[----:B------:R-:W-:Y:S05]  /*149f0*/  BSYNC B1 ;  /* 0x0000000000017941 */ /* 0x000fea0003800000 */
.L_x_373:
        /* <DEDUP_REMOVED lines=13> */
.L_x_376:
[----:B------:R-:W-:Y:S05]  /*14ad0*/  BSYNC B1 ;  /* 0x0000000000017941 */ /* 0x000fea0003800000 */
.L_x_375:
        /* <DEDUP_REMOVED lines=13> */
.L_x_378:
[----:B------:R-:W-:Y:S05]  /*14bb0*/  BSYNC B1 ;  /* 0x0000000000017941 */ /* 0x000fea0003800000 */
.L_x_377:
        /* <DEDUP_REMOVED lines=13> */
.L_x_380:
[----:B------:R-:W-:Y:S05]  /*14c90*/  BSYNC B1 ;  /* 0x0000000000017941 */ /* 0x000fea0003800000 */
.L_x_379:
        /* <DEDUP_REMOVED lines=13> */
.L_x_382:
[----:B------:R-:W-:Y:S05]  /*14d70*/  BSYNC B1 ;  /* 0x0000000000017941 */ /* 0x000fea0003800000 */
.L_x_381:
        /* <DEDUP_REMOVED lines=13> */
.L_x_384:
[----:B------:R-:W-:Y:S05]  /*14e50*/  BSYNC B1 ;  /* 0x0000000000017941 */ /* 0x000fea0003800000 */
.L_x_383:
[----:B------:R-:W-:Y:S05]  /*14e60*/  @P0 BRA `(.L_x_385) ;  /* 0x0000003400240947 */ /* 0x000fea0003800000 */
[----:B------:R-:W2:Y:S01]  /*14e70*/  LDL.LU R2, [R1+0x1ec] ;  /* 0x0001ec0001027983 */ /* 0x000ea20000300800 */
[----:B-----5:R-:W-:-:S04]  /*14e80*/  LOP3.LUT R0, R0, 0xff, RZ, 0xc0, !PT ;  /* 0x000000ff00007812 */ /* 0x020fc800078ec0ff */
[----:B------:R-:W-:-:S05]  /*14e90*/  F2FP.F16.E4M3.UNPACK_B R0, R0 ;  /* 0x00000000ff00723e */ /* 0x000fca00020006ff */
[----:B------:R-:W-:-:S05]  /*14ea0*/  HADD2.F32 R0, -RZ, R0.H0_H0 ;  /* 0x20000000ff007230 */ /* 0x000fca0000004100 */
[----:B------:R-:W-:-:S04]  /*14eb0*/  FMUL R0, R0, UR5 ;  /* 0x0000000500007c20 */ /* 0x000fc80008400000 */
[----:B--2---:R-:W-:-:S05]  /*14ec0*/  FFMA R0, R2, UR4, R0 ;  /* 0x0000000402007c23 */ /* 0x004fca0008000000 */
[----:B0-----:R-:W-:-:S05]  /*14ed0*/  F2FP.SATFINITE.E4M3.F32.PACK_AB_MERGE_C R3, RZ, R0, RZ ;  /* 0x00000000ff03723e */ /* 0x001fca00048070ff */
[----:B------:R0:W-:Y:S01]  /*14ee0*/  STG.E.U8 desc[UR52][R30.64+0xa9], R3 ;  /* 0x0000a9031e007986 */ /* 0x0001e2000c101134 */
[----:B------:R-:W-:Y:S05]  /*14ef0*/  BRA `(.L_x_385) ;  /* 0x0000003400007947 */ /* 0x000fea0003800000 */
.L_x_32:
[----:B------:R-:W-:Y:S01]  /*14f00*/  ISETP.GE.AND P3, PT, R43, 0x1, PT ;  /* 0x000000012b00780c */ /* 0x000fe20003f66270 */
[----:B------:R-:W-:Y:S01]  /*14f10*/  FMUL R228, R228, UR4 ;  /* 0x00000004e4e47c20 */ /* 0x000fe20008400000 */
[----:B------:R-:W-:Y:S01]  /*14f20*/  FMUL R227, R227, UR4 ;  /* 0x00000004e3e37c20 */ /* 0x000fe20008400000 */
[----:B------:R-:W-:Y:S01]  /*14f30*/  ISETP.GE.AND P2, PT, R43, 0x9, PT ;  /* 0x000000092b00780c */ /* 0x000fe20003f46270 */
[----:B------:R-:W-:Y:S01]  /*14f40*/  FMUL R226, R226, UR4 ;  /* 0x00000004e2e27c20 */ /* 0x000fe20008400000 */
[C---:B------:R-:W-:Y:S01]  /*14f50*/  ISETP.LT.OR P0, PT, R44.reuse, 0x1, !P3 ;  /* 0x000000012c00780c */ /* 0x040fe20005f01670 */
[----:B------:R-:W-:Y:S01]  /*14f60*/  FMUL R225, R225, UR4 ;  /* 0x00000004e1e17c20 */ /* 0x000fe20008400000 */
[C---:B------:R-:W-:Y:S02]  /*14f70*/  ISETP.LT.OR P6, PT, R44.reuse, 0x2, !P3 ;  /* 0x000000022c00780c */ /* 0x040fe40005fc1670 */
[----:B------:R-:W-:Y:S02]  /*14f80*/  F2FP.SATFINITE.E4M3.F32.PACK_AB_MERGE_C R33, RZ, R228, RZ ;  /* 0x000000e4ff21723e */ /* 0x000fe400048070ff */
[----:B------:R-:W-:-:S02]  /*14f90*/  ISETP.LT.OR P1, PT, R44, 0x2, !P2 ;  /* 0x000000022c00780c */ /* 0x000fc40005721670 */
[----:B------:R-:W-:Y:S02]  /*14fa0*/  F2FP.SATFINITE.E4M3.F32.PACK_AB_MERGE_C R227, RZ, R227, RZ ;  /* 0x000000e3ffe3723e */ /* 0x000fe400048070ff */
[----:B------:R-:W-:-:S03]  /*14fb0*/  ISETP.LT.OR P5, PT, R44, 0x9, !P3 ;  /* 0x000000092c00780c */ /* 0x000fc60005fa1670 */
[----:B------:R0:W-:Y:S01]  /*14fc0*/  @!P0 STG.E.U8 desc[UR52][R24.64], R33 ;  /* 0x0000002118008986 */ /* 0x0001e2000c101134 */
[----:B------:R-:W-:Y:S01]  /*14fd0*/  ISETP.LT.OR P0, PT, R44, 0x1, !P2 ;  /* 0x000000012c00780c */ /* 0x000fe20005701670 */
[----:B------:R-:W-:Y:S02]  /*14fe0*/  FMUL R224, R224, UR4 ;  /* 0x00000004e0e07c20 */ /* 0x000fe40008400000 */
[----:B------:R1:W-:Y:S01]  /*14ff0*/  @!P6 STG.E.U8 desc[UR52][R24.64+0x1], R227 ;  /* 0x000001e31800e986 */ /* 0x0003e2000c101134 */
[----:B------:R-:W-:Y:S02]  /*15000*/  ISETP.LT.OR P6, PT, R44, 0xa, !P3 ;  /* 0x0000000a2c00780c */ /* 0x000fe40005fc1670 */
[----:B------:R-:W-:Y:S02]  /*15010*/  F2FP.SATFINITE.E4M3.F32.PACK_AB_MERGE_C R35, RZ, R226, RZ ;  /* 0x000000e2ff23723e */ /* 0x000fe400048070ff */
[----:B------:R-:W-:Y:S01]  /*15020*/  F2FP.SATFINITE.E4M3.F32.PACK_AB_MERGE_C R225, RZ, R225, RZ ;  /* 0x000000e1ffe1723e */ /* 0x000fe200048070ff */
[----:B------:R-:W-:Y:S01]  /*15030*/  FMUL R223, R223, UR4 ;  /* 0x00000004dfdf7c20 */ /* 0x000fe20008400000 */
[----:B0-----:R-:W-:Y:S01]  /*15040*/  F2FP.SATFINITE.E4M3.F32.PACK_AB_MERGE_C R33, RZ, R224, RZ ;  /* 0x000000e0ff21723e */ /* 0x001fe200048070ff */
[----:B-1----:R-:W2:Y:S04]  /*15050*/  LDL.LU R227, [R1+0x4] ;  /* 0x0000040001e37983 */ /* 0x002ea80000300800 */
[----:B------:R-:W4:Y:S01]  /*15060*/  LDL.LU R226, [R1] ;  /* 0x0000000001e27983 */ /* 0x000f220000300800 */
[----:B------:R-:W-:-:S03]  /*15070*/  F2FP.SATFINITE.E4M3.F32.PACK_AB_MERGE_C R223, RZ, R223, RZ ;  /* 0x000000dfffdf723e */ /* 0x000fc600048070ff */
[----:B------:R-:W-:Y:S04]  /*15080*/  @!P0 STG.E.U8 desc[UR52][R26.64], R35 ;  /* 0x000000231a008986 */ /* 0x000fe8000c101134 */
[----:B------:R-:W-:Y:S01]  /*15090*/  @!P1 STG.E.U8 desc[UR52][R26.64+0x1], R225 ;  /* 0x000001e11a009986 */ /* 0x000fe2000c101134 */
[----:B------:R-:W-:-:S03]  /*150a0*/  ISETP.LT.OR P0, PT, R44, 0x9, !P2 ;  /* 0x000000092c00780c */ /* 0x000fc60005701670 */
[----:B------:R0:W-:Y:S01]  /*150b0*/  @!P5 STG.E.U8 desc[UR52][R24.64+0x8], R33 ;  /* 0x000008211800d986 */ /* 0x0001e2000c101134 */
[----:B------:R-:W-:Y:S01]  /*150c0*/  ISETP.LT.OR P5, PT, R44, 0xa, !P2 ;  /* 0x0000000a2c00780c */ /* 0x000fe200057a1670 */
[----:B------:R-:W-:Y:S01]  /*150d0*/  FMUL R221, R221, UR4 ;  /* 0x00000004dddd7c20 */ /* 0x000fe20008400000 */
[----:B------:R-:W-:Y:S01]  /*150e0*/  ISETP.GE.AND P1, PT, R43, 0x81, PT ;  /* 0x000000812b00780c */ /* 0x000fe20003f26270 */
[----:B------:R-:W-:Y:S01]  /*150f0*/  FMUL R222, R222, UR4 ;  /* 0x00000004dede7c20 */ /* 0x000fe20008400000 */
[----:B------:R-:W-:Y:S02]  /*15100*/  @!P6 STG.E.U8 desc[UR52][R24.64+0x9], R223 ;  /* 0x000009df1800e986 */ /* 0x000fe4000c101134 */
[----:B------:R-:W-:Y:S01]  /*15110*/  ISETP.LT.OR P6, PT, R44, 0x1, !P1 ;  /* 0x000000012c00780c */ /* 0x000fe20004fc1670 */
[----:B------:R-:W-:Y:S01]  /*15120*/  FMUL R220, R220, UR4 ;  /* 0x00000004dcdc7c20 */ /* 0x000fe20008400000 */
[----:B------:R-:W-:Y:S01]  /*15130*/  F2FP.SATFINITE.E4M3.F32.PACK_AB_MERGE_C R221, RZ, R221, RZ ;  /* 0x000000ddffdd723e */ /* 0x000fe200048070ff */
[----:B------:R-:W-:Y:S01]  /*15140*/  FMUL R219, R219, UR4 ;  /* 0x00000004dbdb7c20 */ /* 0x000fe20008400000 */
[----:B------:R-:W-:Y:S01]  /*15150*/  F2FP.SATFINITE.E4M3.F32.PACK_AB_MERGE_C R37, RZ, R222, RZ ;  /* 0x000000deff25723e */ /* 0x000fe200048070ff */
[----:B------:R-:W-:Y:S01]  /*15160*/  FMUL R218, R218, UR4 ;  /* 0x00000004dada7c20 */ /* 0x000fe20008400000 */
[----:B0-----:R-:W-:Y:S01]  /*15170*/  F2FP.SATFINITE.E4M3.F32.PACK_AB_MERGE_C R33, RZ, R220, RZ ;  /* 0x000000dcff21723e */ /* 0x001fe200048070ff */
[----:B------:R-:W-:Y:S01]  /*15180*/  @!P5 STG.E.U8 desc[UR52][R26.64+0x9], R221 ;  /* 0x000009dd1a00d986 */ /* 0x000fe2000c101134 */
[----:B------:R-:W-:-:S03]  /*15190*/  ISETP.LT.OR P5, PT, R44, 0x2, !P1 ;  /* 0x000000022c00780c */ /* 0x000fc60004fa1670 */
[----:B------:R-:W-:Y:S01]  /*151a0*/  @!P0 STG.E.U8 desc[UR52][R26.64+0x8], R37 ;  /* 0x000008251a008986 */ /* 0x000fe2000c101134 */
[----:B------:R-:W-:-:S03]  /*151b0*/  ISETP.GE.AND P0, PT, R43, 0x89, PT ;  /* 0x000000892b00780c */ /* 0x000fc60003f06270 */
[----:B------:R0:W-:Y:S01]  /*151c0*/  @!P6 STG.E.U8 desc[UR52][R28.64], R33 ;  /* 0x000000211c00e986 */ /* 0x0001e2000c101134 */
[----:B------:R-:W-:Y:S02]  /*151d0*/  ISETP.LT.OR P6, PT, R44, 0x1, !P0 ;  /* 0x000000012c00780c */ /* 0x000fe400047c1670 */
[----:B------:R-:W-:Y:S01]  /*151e0*/  F2FP.SATFINITE.E4M3.F32.PACK_AB_MERGE_C R219, RZ, R219, RZ ;  /* 0x000000dbffdb723e */ /* 0x000fe200048070ff */
[----:B------:R-:W-:Y:S01]  /*151f0*/  FMUL R217, R217, UR4 ;  /* 0x00000004d9d97c20 */ /* 0x000fe20008400000 */
[----:B------:R-:W-:Y:S01]  /*15200*/  F2FP.SATFINITE.E4M3.F32.PACK_AB_MERGE_C R35, RZ, R218, RZ ;  /* 0x000000daff23723e */ /* 0x000fe200048070ff */
[----:B------:R-:W-:Y:S01]  /*15210*/  FMUL R216, R216, UR4 ;  /* 0x00000004d8d87c20 */ /* 0x000fe20008400000 */
[----:B------:R-:W-:Y:S01]  /*15220*/  FMUL R215, R215, UR4 ;  /* 0x00000004d7d77c20 */ /* 0x000fe20008400000 */
[----:B------:R-:W-:Y:S01]  /*15230*/  @!P5 STG.E.U8 desc[UR52][R28.64+0x1], R219 ;  /* 0x000001db1c00d986 */ /* 0x000fe2000c101134 */
[----:B------:R-:W-:Y:S02]  /*15240*/  ISETP.LT.OR P5, PT, R44, 0x2, !P0 ;  /* 0x000000022c00780c */ /* 0x000fe400047a1670 */
[----:B------:R-:W-:Y:S01]  /*15250*/  F2FP.SATFINITE.E4M3.F32.PACK_AB_MERGE_C R217, RZ, R217, RZ ;  /* 0x000000d9ffd9723e */ /* 0x000fe200048070ff */
[----:B------:R-:W-:Y:S01]  /*15260*/  FMUL R214, R214, UR4 ;  /* 0x00000004d6d67c20 */ /* 0x000fe20008400000 */
[----:B------:R-:W-:Y:S01]  /*15270*/  FMUL R213, R213, UR4 ;  /* 0x00000004d5d57c20 */ /* 0x000fe20008400000 */
[----:B------:R1:W-:Y:S01]  /*15280*/  @!P6 STG.E.U8 desc[UR52][R30.64], R35 ;  /* 0x000000231e00e986 */ /* 0x0003e2000c101134 */
[----:B------:R-:W-:-:S02]  /*15290*/  ISETP.LT.OR P6, PT, R44, 0x9, !P1 ;  /* 0x000000092c00780c */ /* 0x000fc40004fc1670 */
[----:B0-----:R-:W-:Y:S01]  /*152a0*/  F2FP.SATFINITE.E4M3.F32.PACK_AB_MERGE_C R33, RZ, R216, RZ ;  /* 0x000000d8ff21723e */ /* 0x001fe200048070ff */
[----:B------:R-:W-:Y:S01]  /*152b0*/  FMUL R212, R212, UR4 ;  /* 0x00000004d4d47c20 */ /* 0x000fe20008400000 */
[----:B------:R-:W-:Y:S01]  /*152c0*/  FMUL R211, R211, UR4 ;  /* 0x00000004d3d37c20 */ /* 0x000fe20008400000 */
        /* <DEDUP_REMOVED lines=9> */
[----:B-1----:R-:W-:Y:S01]  /*15360*/  F2FP.SATFINITE.E4M3.F32.PACK_AB_MERGE_C R35, RZ, R214, RZ ;  /* 0x000000d6ff23723e */ /* 0x002fe200048070ff */
        /* <DEDUP_REMOVED lines=44> */
[----:B------:R-:W3:Y:S04]  /*15630*/  LDL.LU R224, [R1+0x18] ;  /* 0x0000180001e07983 */ /* 0x000ee80000300800 */
[----:B------:R0:W-:Y:S01]  /*15640*/  @!P6 STG.E.U8 desc[UR52][R24.64+0x18], R33 ;  /* 0x000018211800e986 */ /* 0x0001e2000c101134 */
[----:B------:R-:W-:-:S02]  /*15650*/  ISETP.LT.OR P6, PT, R44, 0x19, !P2 ;  /* 0x000000192c00780c */ /* 0x000fc400057c1670 */
[----:B-1----:R-:W-:Y:S01]  /*15660*/  F2FP.SATFINITE.E4M3.F32.PACK_AB_MERGE_C R35, RZ, R206, RZ ;  /* 0x000000ceff23723e */ /* 0x002fe200048070ff */
[----:B------:R-:W3:Y:S04]  /*15670*/  LDL.LU R225, [R1+0x14] ;  /* 0x0000140001e17983 */ /* 0x000ee80000300800 */
[----:B------:R-:W-:Y:S01]  /*15680*/  @!P5 STG.E.U8 desc[UR52][R24.64+0x19], R207 ;  /* 0x000019cf1800d986 */ /* 0x000fe2000c101134 */
[C---:B------:R-:W-:Y:S02]  /*15690*/  ISETP.LT.OR P5, PT, R44.reuse, 0x1a, !P2 ;  /* 0x0000001a2c00780c */ /* 0x040fe400057a1670 */
[----:B------:R-:W-:Y:S01]  /*156a0*/  F2FP.SATFINITE.E4M3.F32.PACK_AB_MERGE_C R205, RZ, R205, RZ ;  /* 0x000000cdffcd723e */ /* 0x000fe200048070ff */
[----:B------:R-:W3:Y:S04]  /*156b0*/  LDL.LU R223, [R1+0x10] ;  /* 0x0000100001df7983 */ /* 0x000ee80000300800 */
[----:B------:R1:W-:Y:S01]  /*156c0*/  @!P6 STG.E.U8 desc[UR52][R26.64+0x18], R35 ;  /* 0x000018231a00e986 */ /* 0x0003e2000c101134 */
[----:B------:R-:W-:-:S02]  /*156d0*/  ISETP.LT.OR P6, PT, R44, 0x11, !P1 ;  /* 0x000000112c00780c */ /* 0x000fc40004fc1670 */
[----:B0-----:R-:W-:Y:S01]  /*156e0*/  F2FP.SATFINITE.E4M3.F32.PACK_AB_MERGE_C R33, RZ, R204, RZ ;  /* 0x000000ccff21723e */ /* 0x001fe200048070ff */
[----:B------:R-:W3:Y:S04]  /*156f0*/  LDL.LU R222, [R1+0xc] ;  /* 0x00000c0001de7983 */ /* 0x000ee80000300800 */
[----:B------:R-:W-:Y:S01]  /*15700*/  @!P5 STG.E.U8 desc[UR52][R26.64+0x19], R205 ;  /* 0x000019cd1a00d986 */ /* 0x000fe2000c101134 */
[C---:B------:R-:W-:Y:S02]  /*15710*/  ISETP.LT.OR P5, PT, R44.reuse, 0x12, !P1 ;  /* 0x000000122c00780c */ /* 0x040fe40004fa1670 */
[----:B------:R-:W-:Y:S01]  /*15720*/  F2FP.SATFINITE.E4M3.F32.PACK_AB_MERGE_C R203, RZ, R203, RZ ;  /* 0x000000cbffcb723e */ /* 0x000fe200048070ff */
[----:B------:R-:W3:Y:S01]  /*15730*/  LDL.LU R221, [R1+0x8] ;  /* 0x0000080001dd7983 */ /* 0x000ee20000300800 */
[----:B-1----:R-:W-:Y:S01]  /*15740*/  F2FP.SATFINITE.E4M3.F32.PACK_AB_MERGE_C R35, RZ, R202, RZ ;  /* 0x000000caff23723e */ /* 0x002fe200048070ff */
[----:B------:R-:W-:Y:S01]  /*15750*/  FMUL R7, R7, UR4 ;  /* 0x0000000407077c20 */ /* 0x000fe20008400000 */
[----:B------:R-:W-:Y:S01]  /*15760*/  F2FP.SATFINITE.E4M3.F32.PACK_AB_MERGE_C R201, RZ, R201, RZ ;  /* 0x000000c9ffc9723e */ /* 0x000fe200048070ff */
[----:B------:R0:W-:Y:S01]  /*15770*/  @!P6 STG.E.U8 desc[UR52][R28.64+0x10], R33 ;  /* 0x000010211c00e986 */ /* 0x0001e2000c101134 */
[----:B------:R-:W-:Y:S01]  /*15780*/  ISETP.LT.OR P6, PT, R44, 0x11, !P0 ;  /* 0x000000112c00780c */ /* 0x000fe200047c1670 */
[----:B------:R-:W-:Y:S01]  /*15790*/  FMUL R6, R6, UR4 ;  /* 0x0000000406067c20 */ /* 0x000fe20008400000 */
[----:B------:R-:W-:Y:S01]  /*157a0*/  F2FP.SATFINITE.E4M3.F32.PACK_AB_MERGE_C R23, RZ, R23, RZ ;  /* 0x00000017ff17723e */ /* 0x000fe200048070ff */
[----:B------:R-:W-:Y:S01]  /*157b0*/  FMUL R5, R5, UR4 ;  /* 0x0000000405057c20 */ /* 0x000fe20008400000 */
[----:B------:R-:W-:Y:S01]  /*157c0*/  F2FP.SATFINITE.E4M3.F32.PACK_AB_MERGE_C R21, RZ, R21, RZ ;  /* 0x00000015ff15723e */ /* 0x000fe200048070ff */
[----:B------:R-:W-:Y:S01]  /*157d0*/  @!P5 STG.E.U8 desc[UR52][R28.64+0x11], R203 ;  /* 0x000011cb1c00d986 */ /* 0x000fe2000c101134 */
[----:B------:R-:W-:Y:S01]  /*157e0*/  ISETP.LT.OR P5, PT, R44, 0x12, !P0 ;  /* 0x000000122c00780c */ /* 0x000fe200047a1670 */
[----:B------:R-:W-:Y:S01]  /*157f0*/  FMUL R4, R4, UR4 ;  /* 0x0000000404047c20 */ /* 0x000fe20008400000 */
[----:B------:R-:W-:Y:S01]  /*15800*/  F2FP.SATFINITE.E4M3.F32.PACK_AB_MERGE_C R19, RZ, R19, RZ ;  /* 0x00000013ff13723e */ /* 0x000fe200048070ff */
[----:B-----5:R-:W-:Y:S01]  /*15810*/  FMUL R0, R0, UR4 ;  /* 0x0000000400007c20 */ /* 0x020fe20008400000 */
[----:B------:R-:W-:Y:S01]  /*15820*/  F2FP.SATFINITE.E4M3.F32.PACK_AB_MERGE_C R17, RZ, R17, RZ ;  /* 0x00000011ff11723e */ /* 0x000fe200048070ff */
[----:B------:R-:W-:Y:S01]  /*15830*/  FMUL R3, R3, UR4 ;  /* 0x0000000403037c20 */ /* 0x000fe20008400000 */
[----:B0-----:R-:W-:Y:S01]  /*15840*/  F2FP.SATFINITE.E4M3.F32.PACK_AB_MERGE_C R33, RZ, R200, RZ ;  /* 0x000000c8ff21723e */ /* 0x001fe200048070ff */
[----:B------:R0:W-:Y:S01]  /*15850*/  @!P6 STG.E.U8 desc[UR52][R30.64+0x10], R35 ;  /* 0x000010231e00e986 */ /* 0x0001e2000c101134 */
[----:B------:R-:W-:Y:S01]  /*15860*/  ISETP.LT.OR P6, PT, R44, 0x19, !P1 ;  /* 0x000000192c00780c */ /* 0x000fe20004fc1670 */
[----:B------:R-:W-:Y:S01]  /*15870*/  FMUL R2, R2, UR4 ;  /* 0x0000000402027c20 */ /* 0x000fe20008400000 */
[----:B------:R-:W-:-:S02]  /*15880*/  F2FP.SATFINITE.E4M3.F32.PACK_AB_MERGE_C R15, RZ, R15, RZ ;  /* 0x0000000fff0f723e */ /* 0x000fc400048070ff */
[----:B------:R-:W-:Y:S01]  /*15890*/  F2FP.SATFINITE.E4M3.F32.PACK_AB_MERGE_C R13, RZ, R13, RZ ;  /* 0x0000000dff0d723e */ /* 0x000fe200048070ff */
[----:B------:R-:W-:Y:S01]  /*158a0*/  @!P5 STG.E.U8 desc[UR52][R30.64+0x11], R201 ;  /* 0x000011c91e00d986 */ /* 0x000fe2000c101134 */
[C---:B------:R-:W-:Y:S02]  /*158b0*/  ISETP.LT.OR P5, PT, R44.reuse, 0x1a, !P1 ;  /* 0x0000001a2c00780c */ /* 0x040fe40004fa1670 */
[----:B------:R-:W-:Y:S02]  /*158c0*/  F2FP.SATFINITE.E4M3.F32.PACK_AB_MERGE_C R11, RZ, R11, RZ ;  /* 0x0000000bff0b723e */ /* 0x000fe400048070ff */
[----:B------:R-:W-:Y:S02]  /*158d0*/  F2FP.SATFINITE.E4M3.F32.PACK_AB_MERGE_C R9, RZ, R9, RZ ;  /* 0x00000009ff09723e */ /* 0x000fe400048070ff */
[----:B0-----:R-:W-:Y:S01]  /*158e0*/  F2FP.SATFINITE.E4M3.F32.PACK_AB_MERGE_C R35, RZ, R22, RZ ;  /* 0x00000016ff23723e */ /* 0x001fe200048070ff */
[----:B------:R0:W-:Y:S01]  /*158f0*/  @!P6 STG.E.U8 desc[UR52][R28.64+0x18], R33 ;  /* 0x000018211c00e986 */ /* 0x0001e2000c101134 */
[----:B------:R-:W-:-:S02]  /*15900*/  ISETP.LT.OR P6, PT, R44, 0x19, !P0 ;  /* 0x000000192c00780c */ /* 0x000fc400047c1670 */
[----:B------:R-:W-:Y:S02]  /*15910*/  F2FP.SATFINITE.E4M3.F32.PACK_AB_MERGE_C R7, RZ, R7, RZ ;  /* 0x00000007ff07723e */ /* 0x000fe400048070ff */
[----:B------:R-:W-:Y:S01]  /*15920*/  F2FP.SATFINITE.E4M3.F32.PACK_AB_MERGE_C R5, RZ, R5, RZ ;  /* 0x00000005ff05723e */ /* 0x000fe200048070ff */
[----:B------:R1:W-:Y:S01]  /*15930*/  @!P5 STG.E.U8 desc[UR52][R28.64+0x19], R23 ;  /* 0x000019171c00d986 */ /* 0x0003e2000c101134 */
[----:B------:R-:W-:Y:S02]  /*15940*/  ISETP.LT.OR P5, PT, R44, 0x1a, !P0 ;  /* 0x0000001a2c00780c */ /* 0x000fe400047a1670 */
[----:B------:R-:W-:Y:S02]  /*15950*/  F2FP.SATFINITE.E4M3.F32.PACK_AB_MERGE_C R3, RZ, R3, RZ ;  /* 0x00000003ff03723e */ /* 0x000fe400048070ff */
[----:B0-----:R-:W-:-:S03]  /*15960*/  F2FP.SATFINITE.E4M3.F32.PACK_AB_MERGE_C R33, RZ, R20, RZ ;  /* 0x00000014ff21723e */ /* 0x001fc600048070ff */
[----:B------:R-:W-:Y:S01]  /*15970*/  @!P6 STG.E.U8 desc[UR52][R30.64+0x18], R35 ;  /* 0x000018231e00e986 */ /* 0x000fe2000c101134 */
[----:B------:R-:W-:Y:S02]  /*15980*/  ISETP.LT.OR P6, PT, R44, 0x21, !P3 ;  /* 0x000000212c00780c */ /* 0x000fe40005fc1670 */
[----:B-1----:R-:W-:-:S03]  /*15990*/  F2FP.SATFINITE.E4M3.F32.PACK_AB_MERGE_C R23, RZ, R18, RZ ;  /* 0x00000012ff17723e */ /* 0x002fc600048070ff */
[----:B------:R0:W-:Y:S01]  /*159a0*/  @!P5 STG.E.U8 desc[UR52][R30.64+0x19], R21 ;  /* 0x000019151e00d986 */ /* 0x0001e2000c101134 */
[----:B------:R-:W-:-:S07]  /*159b0*/  ISETP.LT.OR P5, PT, R44, 0x22, !P3 ;  /* 0x000000222c00780c */ /* 0x000fce0005fa1670 */
[----:B------:R-:W-:Y:S01]  /*159c0*/  @!P6 STG.E.U8 desc[UR52][R24.64+0x20], R33 ;  /* 0x000020211800e986 */ /* 0x000fe2000c101134 */
[----:B------:R-:W-:Y:S02]  /*159d0*/  ISETP.LT.OR P6, PT, R44, 0x21, !P2 ;  /* 0x000000212c00780c */ /* 0x000fe400057c1670 */
[----:B0-----:R-:W-:-:S03]  /*159e0*/  F2FP.SATFINITE.E4M3.F32.PACK_AB_MERGE_C R21, RZ, R16, RZ ;  /* 0x00000010ff15723e */ /* 0x001fc600048070ff */
        /* <DEDUP_REMOVED lines=37> */
[----:B------:R1:W-:Y:S01]  /*15c40*/  @!P6 STG.E.U8 desc[UR52][R24.64+0x30], R9 ;  /* 0x000030091800e986 */ /* 0x0003e2000c101134 */
[----:B------:R-:W-:Y:S02]  /*15c50*/  ISETP.LT.OR P6, PT, R44, 0x31, !P2 ;  /* 0x000000312c00780c */ /* 0x000fe400057c1670 */
[----:B0-----:R-:W-:Y:S01]  /*15c60*/  F2FP.SATFINITE.E4M3.F32.PACK_AB_MERGE_C R5, RZ, R0, RZ ;  /* 0x00000000ff05723e */ /* 0x001fe200048070ff */
[----:B----4-:R-:W-:Y:S02]  /*15c70*/  FMUL R0, R226, UR4 ;  /* 0x00000004e2007c20 */ /* 0x010fe40008400000 */
[----:B------:R0:W-:Y:S01]  /*15c80*/  @!P5 STG.E.U8 desc[UR52][R24.64+0x31], R3 ;  /* 0x000031031800d986 */ /* 0x0001e2000c101134 */
[----:B------:R-:W-:-:S03]  /*15c90*/  ISETP.LT.OR P5, PT, R44, 0x32, !P2 ;  /* 0x000000322c00780c */ /* 0x000fc600057a1670 */
[----:B------:R-:W4:Y:S01]  /*15ca0*/  LDL.LU R226, [R1+0x1c] ;  /* 0x00001c0001e27983 */ /* 0x000f220000300800 */
[----:B-1----:R-:W-:Y:S01]  /*15cb0*/  F2FP.SATFINITE.E4M3.F32.PACK_AB_MERGE_C R9, RZ, R0, RZ ;  /* 0x00000000ff09723e */ /* 0x002fe200048070ff */
[----:B--2---:R-:W-:Y:S02]  /*15cc0*/  FMUL R0, R227, UR4 ;  /* 0x00000004e3007c20 */ /* 0x004fe40008400000 */
[----:B------:R1:W-:Y:S01]  /*15cd0*/  @!P6 STG.E.U8 desc[UR52][R26.64+0x30], R7 ;  /* 0x000030071a00e986 */ /* 0x0003e2000c101134 */
[----:B------:R-:W-:-:S03]  /*15ce0*/  ISETP.LT.OR P6, PT, R44, 0x39, !P3 ;  /* 0x000000392c00780c */ /* 0x000fc60005fc1670 */
[----:B------:R-:W2:Y:S01]  /*15cf0*/  LDL.LU R227, [R1+0x20] ;  /* 0x0000200001e37983 */ /* 0x000ea20000300800 */
[----:B0-----:R-:W-:-:S03]  /*15d00*/  F2FP.SATFINITE.E4M3.F32.PACK_AB_MERGE_C R3, RZ, R0, RZ ;  /* 0x00000000ff03723e */ /* 0x001fc600048070ff */
[----:B------:R0:W-:Y:S01]  /*15d10*/  @!P5 STG.E.U8 desc[UR52][R26.64+0x31], R5 ;  /* 0x000031051a00d986 */ /* 0x0001e2000c101134 */
[----:B------:R-:W-:-:S05]  /*15d20*/  ISETP.LT.OR P5, PT, R44, 0x3a, !P3 ;  /* 0x0000003a2c00780c */ /* 0x000fca0005fa1670 */
[----:B------:R0:W-:Y:S01]  /*15d30*/  @!P6 STG.E.U8 desc[UR52][R24.64+0x38], R9 ;  /* 0x000038091800e986 */ /* 0x0001e2000c101134 */
[----:B------:R-:W-:-:S07]  /*15d40*/  ISETP.LT.OR P6, PT, R44, 0x39, !P2 ;  /* 0x000000392c00780c */ /* 0x000fce00057c1670 */
[----:B------:R0:W-:Y:S01]  /*15d50*/  @!P5 STG.E.U8 desc[UR52][R24.64+0x39], R3 ;  /* 0x000039031800d986 */ /* 0x0001e2000c101134 */
[----:B------:R-:W-:Y:S01]  /*15d60*/  ISETP.LT.OR P5, PT, R44, 0x3a, !P2 ;  /* 0x0000003a2c00780c */ /* 0x000fe200057a1670 */
[----:B---3--:R-:W-:Y:S02]  /*15d70*/  FMUL R0, R221, UR4 ;  /* 0x00000004dd007c20 */ /* 0x008fe40008400000 */
[----:B------:R-:W3:Y:S03]  /*15d80*/  LDL.LU R221, [R1+0x24] ;  /* 0x0000240001dd7983 */ /* 0x000ee60000300800 */
[----:B-1----:R-:W-:Y:S01]  /*15d90*/  F2FP.SATFINITE.E4M3.F32.PACK_AB_MERGE_C R7, RZ, R0, RZ ;  /* 0x00000000ff07723e */ /* 0x002fe200048070ff */
[----:B------:R-:W-:Y:S02]  /*15da0*/  FMUL R0, R222, UR4 ;  /* 0x00000004de007c20 */ /* 0x000fe40008400000 */
[----:B------:R-:W3:Y:S03]  /*15db0*/  LDL.LU R222, [R1+0x28] ;  /* 0x0000280001de7983 */ /* 0x000ee60000300800 */
[----:B0-----:R-:W-:Y:S01]  /*15dc0*/  F2FP.SATFINITE.E4M3.F32.PACK_AB_MERGE_C R5, RZ, R0, RZ ;  /* 0x00000000ff05723e */ /* 0x001fe200048070ff */
[----:B------:R-:W-:-:S02]  /*15dd0*/  FMUL R0, R223, UR4 ;  /* 0x00000004df007c20 */ /* 0x000fc40008400000 */
[----:B------:R-:W3:Y:S03]  /*15de0*/  LDL.LU R223, [R1+0x2c] ;  /* 0x00002c0001df7983 */ /* 0x000ee60000300800 */
[----:B------:R-:W-:Y:S01]  /*15df0*/  F2FP.SATFINITE.E4M3.F32.PACK_AB_MERGE_C R9, RZ, R0, RZ ;  /* 0x00000000ff09723e */ /* 0x000fe200048070ff */
[----:B------:R-:W-:Y:S02]  /*15e00*/  FMUL R0, R225, UR4 ;  /* 0x00000004e1007c20 */ /* 0x000fe40008400000 */
[----:B------:R-:W3:Y:S03]  /*15e10*/  LDL.LU R225, [R1+0x30] ;  /* 0x0000300001e17983 */ /* 0x000ee60000300800 */
[----:B------:R-:W-:Y:S01]  /*15e20*/  F2FP.SATFINITE.E4M3.F32.PACK_AB_MERGE_C R3, RZ, R0, RZ ;  /* 0x00000000ff03723e */ /* 0x000fe200048070ff */
[----:B------:R-:W-:-:S02]  /*15e30*/  FMUL R0, R224, UR4 ;  /* 0x00000004e0007c20 */ /* 0x000fc40008400000 */
[----:B------:R-:W3:Y:S04]  /*15e40*/  LDL.LU R224, [R1+0x34] ;  /* 0x0000340001e07983 */ /* 0x000ee80000300800 */
[----:B------:R0:W-:Y:S04]  /*15e50*/  @!P6 STG.E.U8 desc[UR52][R26.64+0x38], R7 ;  /* 0x000038071a00e986 */ /* 0x0001e8000c101134 */
[----:B------:R1:W-:Y:S01]  /*15e60*/  @!P5 STG.E.U8 desc[UR52][R26.64+0x39], R5 ;  /* 0x000039051a00d986 */ /* 0x0003e2000c101134 */
[----:B0-----:R-:W-:Y:S01]  /*15e70*/  F2FP.SATFINITE.E4M3.F32.PACK_AB_MERGE_C R7, RZ, R0, RZ ;  /* 0x00000000ff07723e */ /* 0x001fe200048070ff */
[----:B----4-:R-:W-:-:S02]  /*15e80*/  FMUL R0, R226, UR4 ;  /* 0x00000004e2007c20 */ /* 0x010fc40008400000 */
[----:B------:R-:W4:Y:S03]  /*15e90*/  LDL.LU R226, [R1+0x38] ;  /* 0x0000380001e27983 */ /* 0x000f260000300800 */
[----:B-1----:R-:W-:Y:S01]  /*15ea0*/  F2FP.SATFINITE.E4M3.F32.PACK_AB_MERGE_C R5, RZ, R0, RZ ;  /* 0x00000000ff05723e */ /* 0x002fe200048070ff */
[----:B--2---:R-:W-:Y:S02]  /*15eb0*/  FMUL R0, R227, UR4 ;  /* 0x00000004e3007c20 */ /* 0x004fe40008400000 */
[----:B------:R-:W2:Y:S01]  /*15ec0*/  LDL.LU R227, [R1+0x3c] ;  /* 0x00003c0001e37983 */ /* 0x000ea20000300800 */
[C---:B------:R-:W-:Y:S02]  /*15ed0*/  ISETP.LT.OR P6, PT, R44.reuse, 0x31, !P1 ;  /* 0x000000312c00780c */ /* 0x040fe40004fc1670 */
[----:B------:R-:W-:-:S11]  /*15ee0*/  ISETP.LT.OR P5, PT, R44, 0x32, !P1 ;  /* 0x000000322c00780c */ /* 0x000fd60004fa1670 */
[----:B------:R0:W-:Y:S01]  /*15ef0*/  @!P6 STG.E.U8 desc[UR52][R28.64+0x30], R9 ;  /* 0x000030091c00e986 */ /* 0x0001e2000c101134 */
[----:B------:R-:W-:-:S03]  /*15f00*/  ISETP.LT.OR P6, PT, R44, 0x31, !P0 ;  /* 0x000000312c00780c */ /* 0x000fc600047c1670 */
[----:B------:R1:W-:Y:S01]  /*15f10*/  @!P5 STG.E.U8 desc[UR52][R28.64+0x31], R3 ;  /* 0x000031031c00d986 */ /* 0x0003e2000c101134 */
[----:B------:R-:W-:Y:S02]  /*15f20*/  ISETP.LT.OR P5, PT, R44, 0x32, !P0 ;  /* 0x000000322c00780c */ /* 0x000fe400047a1670 */
[----:B0-----:R-:W-:-:S07]  /*15f30*/  F2FP.SATFINITE.E4M3.F32.PACK_AB_MERGE_C R9, RZ, R0, RZ ;  /* 0x00000000ff09723e */ /* 0x001fce00048070ff */
[----:B------:R0:W-:Y:S01]  /*15f40*/  @!P6 STG.E.U8 desc[UR52][R30.64+0x30], R7 ;  /* 0x000030071e00e986 */ /* 0x0001e2000c101134 */
[----:B------:R-:W-:-:S03]  /*15f50*/  ISETP.LT.OR P6, PT, R44, 0x39, !P1 ;  /* 0x000000392c00780c */ /* 0x000fc60004fc1670 */
[----:B------:R0:W-:Y:S01]  /*15f60*/  @!P5 STG.E.U8 desc[UR52][R30.64+0x31], R5 ;  /* 0x000031051e00d986 */ /* 0x0001e2000c101134 */
[----:B------:R-:W-:-:S09]  /*15f70*/  ISETP.LT.OR P5, PT, R44, 0x3a, !P1 ;  /* 0x0000003a2c00780c */ /* 0x000fd20004fa1670 */
        /* <DEDUP_REMOVED lines=469> */
[----:B------:R-:W-:Y:S01]  /*17cd0*/  FMUL R0, R224, UR4 ;  /* 0x00000004e0007c20 */ /* 0x000fe20008400000 */
[----:B------:R0:W-:Y:S04]  /*17ce0*/  @!P6 STG.E.U8 desc[UR52][R28.64+0x90], R9 ;  /* 0x000090091c00e986 */ /* 0x0001e8000c101134 */
[----:B------:R-:W3:Y:S01]  /*17cf0*/  LDL.LU R224, [R1+0x1bc] ;  /* 0x0001bc0001e07983 */ /* 0x000ee20000300800 */
[----:B0-----:R-:W-:-:S03]  /*17d00*/  F2FP.SATFINITE.E4M3.F32.PACK_AB_MERGE_C R9, RZ, R0, RZ ;  /* 0x00000000ff09723e */ /* 0x001fc600048070ff */
[----:B------:R0:W-:Y:S01]  /*17d10*/  @!P5 STG.E.U8 desc[UR52][R28.64+0x91], R3 ;  /* 0x000091031c00d986 */ /* 0x0001e2000c101134 */
[----:B----4-:R-:W-:-:S03]  /*17d20*/  FMUL R0, R226, UR4 ;  /* 0x00000004e2007c20 */ /* 0x010fc60008400000 */
[----:B------:R-:W4:Y:S02]  /*17d30*/  LDL.LU R226, [R1+0x1c0] ;  /* 0x0001c00001e27983 */ /* 0x000f240000300800 */
[----:B0-----:R-:W-:Y:S01]  /*17d40*/  F2FP.SATFINITE.E4M3.F32.PACK_AB_MERGE_C R3, RZ, R0, RZ ;  /* 0x00000000ff03723e */ /* 0x001fe200048070ff */
[----:B--2---:R-:W-:Y:S02]  /*17d50*/  FMUL R0, R227, UR4 ;  /* 0x00000004e3007c20 */ /* 0x004fe40008400000 */
[----:B------:R-:W2:Y:S01]  /*17d60*/  LDL.LU R227, [R1+0x1c4] ;  /* 0x0001c40001e37983 */ /* 0x000ea20000300800 */
[C---:B------:R-:W-:Y:S02]  /*17d70*/  ISETP.LT.OR P6, PT, R44.reuse, 0x91, !P0 ;  /* 0x000000912c00780c */ /* 0x040fe400047c1670 */
[C---:B------:R-:W-:Y:S01]  /*17d80*/  ISETP.LT.OR P5, PT, R44.reuse, 0x92, !P0 ;  /* 0x000000922c00780c */ /* 0x040fe200047a1670 */
[----:B------:R-:W2:Y:S04]  /*17d90*/  LDL.LU R218, [R1+0x1c8] ;  /* 0x0001c80001da7983 */ /* 0x000ea80000300800 */
[----:B------:R-:W2:Y:S04]  /*17da0*/  LDL.LU R219, [R1+0x1cc] ;  /* 0x0001cc0001db7983 */ /* 0x000ea80000300800 */
[----:B------:R-:W2:Y:S04]  /*17db0*/  LDL.LU R220, [R1+0x1d0] ;  /* 0x0001d00001dc7983 */ /* 0x000ea80000300800 */
        /* <DEDUP_REMOVED lines=10> */
[----:B---3--:R-:W-:-:S03]  /*17e60*/  FMUL R0, R221, UR4 ;  /* 0x00000004dd007c20 */ /* 0x008fc60008400000 */
[----:B------:R-:W3:Y:S02]  /*17e70*/  LDL.LU R221, [R1+0x1d4] ;  /* 0x0001d40001dd7983 */ /* 0x000ee40000300800 */
[----:B-1----:R-:W-:Y:S01]  /*17e80*/  F2FP.SATFINITE.E4M3.F32.PACK_AB_MERGE_C R5, RZ, R0, RZ ;  /* 0x00000000ff05723e */ /* 0x002fe200048070ff */
[----:B------:R-:W-:Y:S02]  /*17e90*/  FMUL R0, R222, UR4 ;  /* 0x00000004de007c20 */ /* 0x000fe40008400000 */
[----:B------:R-:W3:Y:S03]  /*17ea0*/  LDL.LU R222, [R1+0x1d8] ;  /* 0x0001d80001de7983 */ /* 0x000ee60000300800 */
[----:B0-----:R-:W-:Y:S01]  /*17eb0*/  F2FP.SATFINITE.E4M3.F32.PACK_AB_MERGE_C R9, RZ, R0, RZ ;  /* 0x00000000ff09723e */ /* 0x001fe200048070ff */
[----:B------:R-:W-:Y:S01]  /*17ec0*/  FMUL R0, R223, UR4 ;  /* 0x00000004df007c20 */ /* 0x000fe20008400000 */
[----:B------:R0:W-:Y:S04]  /*17ed0*/  @!P5 STG.E.U8 desc[UR52][R30.64+0x99], R5 ;  /* 0x000099051e00d986 */ /* 0x0001e8000c101134 */
[----:B------:R-:W-:Y:S01]  /*17ee0*/  F2FP.SATFINITE.E4M3.F32.PACK_AB_MERGE_C R3, RZ, R0, RZ ;  /* 0x00000000ff03723e */ /* 0x000fe200048070ff */
[----:B------:R-:W-:Y:S01]  /*17ef0*/  FMUL R0, R225, UR4 ;  /* 0x00000004e1007c20 */ /* 0x000fe20008400000 */
[----:B------:R-:W3:Y:S04]  /*17f00*/  LDL.LU R223, [R1+0x1dc] ;  /* 0x0001dc0001df7983 */ /* 0x000ee80000300800 */
[----:B------:R-:W-:Y:S01]  /*17f10*/  F2FP.SATFINITE.E4M3.F32.PACK_AB_MERGE_C R7, RZ, R0, RZ ;  /* 0x00000000ff07723e */ /* 0x000fe200048070ff */
[----:B------:R-:W3:Y:S01]  /*17f20*/  LDL.LU R225, [R1+0x1e0] ;  /* 0x0001e00001e17983 */ /* 0x000ee20000300800 */
[----:B------:R-:W-:-:S03]  /*17f30*/  FMUL R0, R224, UR4 ;  /* 0x00000004e0007c20 */ /* 0x000fc60008400000 */
[----:B------:R-:W3:Y:S02]  /*17f40*/  LDL.LU R224, [R1+0x1e4] ;  /* 0x0001e40001e07983 */ /* 0x000ee40000300800 */
[----:B0-----:R-:W-:Y:S01]  /*17f50*/  F2FP.SATFINITE.E4M3.F32.PACK_AB_MERGE_C R5, RZ, R0, RZ ;  /* 0x00000000ff05723e */ /* 0x001fe200048070ff */
[----:B----4-:R-:W-:Y:S02]  /*17f60*/  FMUL R0, R226, UR4 ;  /* 0x00000004e2007c20 */ /* 0x010fe40008400000 */
[----:B------:R-:W4:Y:S01]  /*17f70*/  LDL.LU R226, [R1+0x1e8] ;  /* 0x0001e80001e27983 */ /* 0x000f220000300800 */
[----:B--2---:R-:W-:-:S03]  /*17f80*/  FMUL R2, R227, UR4 ;  /* 0x00000004e3027c20 */ /* 0x004fc60008400000 */
[----:B------:R-:W2:Y:S01]  /*17f90*/  LDL.LU R227, [R1+0x1ec] ;  /* 0x0001ec0001e37983 */ /* 0x000ea20000300800 */
[C---:B------:R-:W-:Y:S02]  /*17fa0*/  ISETP.LT.OR P6, PT, R44.reuse, 0xa1, !P3 ;  /* 0x000000a12c00780c */ /* 0x040fe40005fc1670 */
[----:B------:R-:W-:-:S11]  /*17fb0*/  ISETP.LT.OR P5, PT, R44, 0xa2, !P3 ;  /* 0x000000a22c00780c */ /* 0x000fd60005fa1670 */
[----:B------:R0:W-:Y:S01]  /*17fc0*/  @!P6 STG.E.U8 desc[UR52][R24.64+0xa0], R9 ;  /* 0x0000a0091800e986 */ /* 0x0001e2000c101134 */
[----:B------:R-:W-:-:S03]  /*17fd0*/  ISETP.LT.OR P6, PT, R44, 0xa1, !P2 ;  /* 0x000000a12c00780c */ /* 0x000fc600057c1670 */
[----:B------:R-:W-:Y:S01]  /*17fe0*/  @!P5 STG.E.U8 desc[UR52][R24.64+0xa1], R3 ;  /* 0x0000a1031800d986 */ /* 0x000fe2000c101134 */
[----:B------:R-:W-:-:S09]  /*17ff0*/  ISETP.LT.OR P5, PT, R44, 0xa2, !P2 ;  /* 0x000000a22c00780c */ /* 0x000fd200057a1670 */
[----:B------:R1:W-:Y:S01]  /*18000*/  @!P6 STG.E.U8 desc[UR52][R26.64+0xa0], R7 ;  /* 0x0000a0071a00e986 */ /* 0x0003e2000c101134 */
[C---:B------:R-:W-:Y:S02]  /*18010*/  ISETP.LT.OR P6, PT, R44.reuse, 0xa9, !P3 ;  /* 0x000000a92c00780c */ /* 0x040fe40005fc1670 */
[----:B------:R-:W-:Y:S02]  /*18020*/  ISETP.LT.OR P3, PT, R44, 0xaa, !P3 ;  /* 0x000000aa2c00780c */ /* 0x000fe40005f61670 */
[----:B0-----:R-:W-:Y:S02]  /*18030*/  F2FP.SATFINITE.E4M3.F32.PACK_AB_MERGE_C R9, RZ, R0, RZ ;  /* 0x00000000ff09723e */ /* 0x001fe400048070ff */
[----:B------:R-:W-:Y:S01]  /*18040*/  F2FP.SATFINITE.E4M3.F32.PACK_AB_MERGE_C R11, RZ, R2, RZ ;  /* 0x00000002ff0b723e */ /* 0x000fe200048070ff */
[----:B------:R0:W-:Y:S01]  /*18050*/  @!P5 STG.E.U8 desc[UR52][R26.64+0xa1], R5 ;  /* 0x0000a1051a00d986 */ /* 0x0001e2000c101134 */
[----:B------:R-:W-:Y:S01]  /*18060*/  FMUL R0, R218, UR4 ;  /* 0x00000004da007c20 */ /* 0x000fe20008400000 */
[----:B------:R-:W-:-:S02]  /*18070*/  ISETP.LT.OR P5, PT, R44, 0xa9, !P2 ;  /* 0x000000a92c00780c */ /* 0x000fc400057a1670 */
[C---:B------:R-:W-:Y:S02]  /*18080*/  ISETP.LT.OR P2, PT, R44.reuse, 0xaa, !P2 ;  /* 0x000000aa2c00780c */ /* 0x040fe40005741670 */
[----:B------:R0:W-:Y:S01]  /*18090*/  @!P6 STG.E.U8 desc[UR52][R24.64+0xa8], R9 ;  /* 0x0000a8091800e986 */ /* 0x0001e2000c101134 */
[C---:B------:R-:W-:Y:S01]  /*180a0*/  ISETP.LT.OR P6, PT, R44.reuse, 0xa1, !P1 ;  /* 0x000000a12c00780c */ /* 0x040fe20004fc1670 */
[----:B------:R-:W-:Y:S02]  /*180b0*/  FMUL R2, R219, UR4 ;  /* 0x00000004db027c20 */ /* 0x000fe40008400000 */
[----:B------:R3:W-:Y:S01]  /*180c0*/  @!P3 STG.E.U8 desc[UR52][R24.64+0xa9], R11 ;  /* 0x0000a90b1800b986 */ /* 0x0007e2000c101134 */
[----:B------:R-:W-:Y:S02]  /*180d0*/  ISETP.LT.OR P3, PT, R44, 0xa2, !P1 ;  /* 0x000000a22c00780c */ /* 0x000fe40004f61670 */
[----:B-1----:R-:W-:Y:S01]  /*180e0*/  F2FP.SATFINITE.E4M3.F32.PACK_AB_MERGE_C R7, RZ, R0, RZ ;  /* 0x00000000ff07723e */ /* 0x002fe200048070ff */
[----:B------:R-:W-:Y:S01]  /*180f0*/  FMUL R0, R220, UR4 ;  /* 0x00000004dc007c20 */ /* 0x000fe20008400000 */
[----:B0-----:R-:W-:-:S04]  /*18100*/  F2FP.SATFINITE.E4M3.F32.PACK_AB_MERGE_C R5, RZ, R2, RZ ;  /* 0x00000002ff05723e */ /* 0x001fc800048070ff */
[----:B------:R-:W-:Y:S01]  /*18110*/  F2FP.SATFINITE.E4M3.F32.PACK_AB_MERGE_C R9, RZ, R0, RZ ;  /* 0x00000000ff09723e */ /* 0x000fe200048070ff */
[----:B------:R0:W-:Y:S01]  /*18120*/  @!P5 STG.E.U8 desc[UR52][R26.64+0xa8], R7 ;  /* 0x0000a8071a00d986 */ /* 0x0001e2000c101134 */
[----:B------:R-:W-:-:S03]  /*18130*/  ISETP.LT.OR P5, PT, R44, 0xa1, !P0 ;  /* 0x000000a12c00780c */ /* 0x000fc600047a1670 */
[----:B------:R-:W-:Y:S01]  /*18140*/  @!P2 STG.E.U8 desc[UR52][R26.64+0xa9], R5 ;  /* 0x0000a9051a00a986 */ /* 0x000fe2000c101134 */
[----:B------:R-:W-:-:S03]  /*18150*/  ISETP.LT.OR P2, PT, R44, 0xa9, !P1 ;  /* 0x000000a92c00780c */ /* 0x000fc60004f41670 */
[----:B------:R1:W-:Y:S01]  /*18160*/  @!P6 STG.E.U8 desc[UR52][R28.64+0xa0], R9 ;  /* 0x0000a0091c00e986 */ /* 0x0003e2000c101134 */
[C---:B------:R-:W-:Y:S02]  /*18170*/  ISETP.LT.OR P6, PT, R44.reuse, 0xa2, !P0 ;  /* 0x000000a22c00780c */ /* 0x040fe400047c1670 */
[----:B------:R-:W-:Y:S01]  /*18180*/  ISETP.LT.OR P1, PT, R44, 0xaa, !P1 ;  /* 0x000000aa2c00780c */ /* 0x000fe20004f21670 */
[----:B---3--:R-:W-:-:S05]  /*18190*/  FMUL R3, R221, UR4 ;  /* 0x00000004dd037c20 */ /* 0x008fca0008400000 */
[----:B------:R-:W-:Y:S01]  /*181a0*/  F2FP.SATFINITE.E4M3.F32.PACK_AB_MERGE_C R11, RZ, R3, RZ ;  /* 0x00000003ff0b723e */ /* 0x000fe200048070ff */
[----:B------:R-:W-:-:S04]  /*181b0*/  FMUL R0, R222, UR4 ;  /* 0x00000004de007c20 */ /* 0x000fc80008400000 */
[----:B------:R3:W-:Y:S01]  /*181c0*/  @!P3 STG.E.U8 desc[UR52][R28.64+0xa1], R11 ;  /* 0x0000a10b1c00b986 */ /* 0x0007e2000c101134 */
[C---:B------:R-:W-:Y:S02]  /*181d0*/  ISETP.LT.OR P3, PT, R44.reuse, 0xa9, !P0 ;  /* 0x000000a92c00780c */ /* 0x040fe40004761670 */
[----:B------:R-:W-:Y:S02]  /*181e0*/  F2FP.SATFINITE.E4M3.F32.PACK_AB_MERGE_C R13, RZ, R0, RZ ;  /* 0x00000000ff0d723e */ /* 0x000fe400048070ff */
[----:B------:R-:W-:Y:S01]  /*181f0*/  ISETP.LT.OR P0, PT, R44, 0xaa, !P0 ;  /* 0x000000aa2c00780c */ /* 0x000fe20004701670 */
[----:B------:R-:W-:Y:S01]  /*18200*/  FMUL R0, R223, UR4 ;  /* 0x00000004df007c20 */ /* 0x000fe20008400000 */
[----:B------:R-:W-:-:S04]  /*18210*/  FMUL R2, R225, UR4 ;  /* 0x00000004e1027c20 */ /* 0x000fc80008400000 */
[----:B0-----:R-:W-:Y:S01]  /*18220*/  F2FP.SATFINITE.E4M3.F32.PACK_AB_MERGE_C R7, RZ, R0, RZ ;  /* 0x00000000ff07723e */ /* 0x001fe200048070ff */
[----:B------:R-:W-:Y:S01]  /*18230*/  FMUL R3, R224, UR4 ;  /* 0x00000004e0037c20 */ /* 0x000fe20008400000 */
[----:B-1----:R-:W-:-:S04]  /*18240*/  F2FP.SATFINITE.E4M3.F32.PACK_AB_MERGE_C R9, RZ, R2, RZ ;  /* 0x00000002ff09723e */ /* 0x002fc800048070ff */
[----:B------:R-:W-:Y:S01]  /*18250*/  F2FP.SATFINITE.E4M3.F32.PACK_AB_MERGE_C R3, RZ, R3, RZ ;  /* 0x00000003ff03723e */ /* 0x000fe200048070ff */
[----:B------:R0:W-:Y:S04]  /*18260*/  @!P5 STG.E.U8 desc[UR52][R30.64+0xa0], R13 ;  /* 0x0000a00d1e00d986 */ /* 0x0001e8000c101134 */
[----:B------:R0:W-:Y:S04]  /*18270*/  @!P6 STG.E.U8 desc[UR52][R30.64+0xa1], R7 ;  /* 0x0000a1071e00e986 */ /* 0x0001e8000c101134 */
[----:B------:R0:W-:Y:S04]  /*18280*/  @!P2 STG.E.U8 desc[UR52][R28.64+0xa8], R9 ;  /* 0x0000a8091c00a986 */ /* 0x0001e8000c101134 */
[----:B------:R0:W-:Y:S01]  /*18290*/  @!P1 STG.E.U8 desc[UR52][R28.64+0xa9], R3 ;  /* 0x0000a9031c009986 */ /* 0x0001e2000c101134 */
[----:B----4-:R-:W-:Y:S01]  /*182a0*/  FMUL R4, R226, UR4 ;  /* 0x00000004e2047c20 */ /* 0x010fe20008400000 */
[----:B--2---:R-:W-:-:S04]  /*182b0*/  FMUL R5, R227, UR4 ;  /* 0x00000004e3057c20 */ /* 0x004fc80008400000 */
[----:B---3--:R-:W-:Y:S02]  /*182c0*/  F2FP.SATFINITE.E4M3.F32.PACK_AB_MERGE_C R11, RZ, R4, RZ ;  /* 0x00000004ff0b723e */ /* 0x008fe400048070ff */
[----:B------:R-:W-:-:S03]  /*182d0*/  F2FP.SATFINITE.E4M3.F32.PACK_AB_MERGE_C R5, RZ, R5, RZ ;  /* 0x00000005ff05723e */ /* 0x000fc600048070ff */
[----:B------:R0:W-:Y:S04]  /*182e0*/  @!P3 STG.E.U8 desc[UR52][R30.64+0xa8], R11 ;  /* 0x0000a80b1e00b986 */ /* 0x0001e8000c101134 */
[----:B------:R0:W-:Y:S02]  /*182f0*/  @!P0 STG.E.U8 desc[UR52][R30.64+0xa9], R5 ;  /* 0x0000a9051e008986 */ /* 0x0001e4000c101134 */
.L_x_385:
[----:B------:R-:W-:Y:S05]  /*18300*/  BSYNC B0 ;  /* 0x0000000000007941 */ /* 0x000fea0003800000 */
.L_x_31:
[----:B0----5:R-:W2:Y:S04]  /*18310*/  LDL.LU R3, [R1+0x1f8] ;  /* 0x0001f80001037983 */ /* 0x021ea80000300800 */
[----:B------:R-:W2:Y:S01]  /*18320*/  LDL.LU R2, [R1+0x200] ;  /* 0x0002000001027983 */ /* 0x000ea20000300800 */
[----:B------:R-:W-:Y:S01]  /*18330*/  ULDC UR6, c[0x0][0xc] ;  /* 0x0000030000067ab9 */ /* 0x000fe20000000800 */
[----:B------:R-:W-:Y:S01]  /*18340*/  ULDC UR7, c[0x0][0x10] ;  /* 0x0000040000077ab9 */ /* 0x000fe20000000800 */
[----:B------:R-:W2:Y:S01]  /*18350*/  LDC R5, c[0x0][0x14] ;  /* 0x00000500ff057b82 */ /* 0x000ea20000000800 */
[----:B------:R-:W-:Y:S01]  /*18360*/  UIMAD.WIDE.U32 UR6, UR6, UR7, URZ ;  /* 0x00000007060672a5 */ /* 0x000fe2000f8e003f */
[----:B------:R-:W-:-:S05]  /*18370*/  PRMT R0, RZ, 0x7610, R0 ;  /* 0x00007610ff007816 */ /* 0x000fca0000000000 */
[----:B--2---:R-:W-:-:S04]  /*18380*/  IMAD.WIDE.U32 R2, R5, UR6, R2 ;  /* 0x0000000605027c25 */ /* 0x004fc8000f8e0002 */
[----:B------:R-:W-:Y:S01]  /*18390*/  IMAD R5, R5, UR7, RZ ;  /* 0x0000000705057c24 */ /* 0x000fe2000f8e02ff */
[----:B------:R-:W-:Y:S01]  /*183a0*/  ULDC.64 UR6, c[0x0][0x650] ;  /* 0x0001940000067ab9 */ /* 0x000fe20000000a00 */
[----:B------:R-:W-:Y:S01]  /*183b0*/  IMAD.MOV.U32 R11, RZ, RZ, R2 ;  /* 0x000000ffff0b7224 */ /* 0x000fe200078e0002 */
[----:B------:R-:W-:Y:S01]  /*183c0*/  ISETP.GE.U32.AND P0, PT, R2, UR6, PT ;  /* 0x0000000602007c0c */ /* 0x000fe2000bf06070 */
[----:B------:R-:W-:Y:S01]  /*183d0*/  IMAD.IADD R13, R3, 0x1, R5 ;  /* 0x00000001030d7824 */ /* 0x000fe200078e0205 */
[----:B------:R-:W-:Y:S01]  /*183e0*/  UMOV UR6, 0xffffffff ;  /* 0xffffffff00067882 */ /* 0x000fe20000000000 */
[----:B------:R-:W-:Y:S02]  /*183f0*/  IMAD.MOV.U32 R3, RZ, RZ, -0x1 ;  /* 0xffffffffff037424 */ /* 0x000fe400078e00ff */
[----:B------:R-:W-:Y:S01]  /*18400*/  IMAD.U32 R2, RZ, RZ, UR6 ;  /* 0x00000006ff027e24 */ /* 0x000fe2000f8e00ff */
[----:B------:R0:W-:Y:S01]  /*18410*/  STL [R1+0x1f8], R13 ;  /* 0x0001f80d01007387 */ /* 0x0001e20000100800 */
[----:B------:R-:W-:-:S03]  /*18420*/  ISETP.GE.U32.AND.EX P0, PT, R13, UR7, PT, P0 ;  /* 0x000000070d007c0c */ /* 0x000fc6000bf06100 */
[----:B------:R0:W-:Y:S04]  /*18430*/  STL [R1+0x214], R3 ;  /* 0x0002140301007387 */ /* 0x0001e80000100800 */
[----:B------:R0:W-:Y:S04]  /*18440*/  STL [R1+0x200], R11 ;  /* 0x0002000b01007387 */ /* 0x0001e80000100800 */
[----:B------:R0:W-:Y:S02]  /*18450*/  STL [R1+0x208], R2 ;  /* 0x0002080201007387 */ /* 0x0001e40000100800 */
[----:B------:R-:W-:Y:S05]  /*18460*/  @P0 BRA `(.L_x_386) ;  /* 0x00000004007c0947 */ /* 0x000fea0003800000 */
[----:B------:R-:W2:Y:S01]  /*18470*/  S2R R8, SR_CTAID.X ;  /* 0x0000000000087919 */ /* 0x000ea20000002500 */
[----:B------:R-:W-:Y:S01]  /*18480*/  ULDC.64 UR12, c[0x0][0x628] ;  /* 0x00018a00000c7ab9 */ /* 0x000fe20000000a00 */
[----:B------:R-:W0:Y:S01]  /*18490*/  LDC R9, c[0x0][0x144] ;  /* 0x00005100ff097b82 */ /* 0x000e220000000800 */
[----:B------:R-:W-:Y:S01]  /*184a0*/  ULDC UR6, c[0x0][0x150] ;  /* 0x0000540000067ab9 */ /* 0x000fe20000000800 */
[----:B------:R-:W0:Y:S01]  /*184b0*/  S2R R12, SR_CTAID.Y ;  /* 0x00000000000c7919 */ /* 0x000e220000002600 */
[----:B------:R-:W-:Y:S01]  /*184c0*/  ISETP.NE.U32.AND P0, PT, RZ, UR12, PT ;  /* 0x0000000cff007c0c */ /* 0x000fe2000bf05070 */
[----:B------:R-:W-:Y:S01]  /*184d0*/  ULDC UR15, c[0x0][0x630] ;  /* 0x00018c00000f7ab9 */ /* 0x000fe20000000800 */
[----:B------:R-:W-:Y:S02]  /*184e0*/  R2UR UR10, R11 ;  /* 0x000000000b0a72ca */ /* 0x000fe400000e0000 */
[----:B------:R-:W-:Y:S01]  /*184f0*/  ISETP.NE.AND.EX P0, PT, RZ, UR13, PT, P0 ;  /* 0x0000000dff007c0c */ /* 0x000fe2000bf05300 */
[----:B------:R-:W0:Y:S01]  /*18500*/  LDC.64 R6, c[0x0][0x620] ;  /* 0x00018800ff067b82 */ /* 0x000e220000000a00 */
[----:B------:R-:W-:-:S02]  /*18510*/  R2UR UR11, R13 ;  /* 0x000000000d0b72ca */ /* 0x000fc400000e0000 */
[----:B--2---:R-:W-:-:S05]  /*18520*/  I2FP.F32.U32 R0, R8 ;  /* 0x0000000800007245 */ /* 0x004fca0000201000 */
[----:B------:R-:W-:-:S06]  /*18530*/  FMUL R0, R0, UR6 ;  /* 0x0000000600007c20 */ /* 0x000fcc0008400000 */
[----:B------:R-:W2:Y:S01]  /*18540*/  F2I.U32.TRUNC.NTZ R0, R0 ;  /* 0x0000000000007305 */ /* 0x000ea2000020f000 */
        /* <DEDUP_REMOVED lines=13> */
.L_x_387:
[----:B------:R-:W-:Y:S01]  /*18620*/  USHF.R.U64 UR10, UR10, UR15, UR11 ;  /* 0x0000000f0a0a7299 */ /* 0x000fe2000800120b */
[----:B------:R-:W5:Y:S01]  /*18630*/  LDC.64 R20, c[0x0][0x640] ;  /* 0x00019000ff147b82 */ /* 0x000f620000000a00 */
[----:B------:R-:W-:Y:S01]  /*18640*/  USHF.R.U32.HI UR6, URZ, UR15, UR11 ;  /* 0x0000000f3f067299 */ /* 0x000fe2000801160b */
[----:B--2---:R-:W-:Y:S02]  /*18650*/  IMAD.MOV R10, RZ, RZ, -R0 ;  /* 0x000000ffff0a7224 */ /* 0x004fe400078e0a00 */
[----:B0-----:R-:W-:Y:S01]  /*18660*/  IMAD.MOV.U32 R2, RZ, RZ, R11 ;  /* 0x000000ffff027224 */ /* 0x001fe200078e000b */
[----:B------:R-:W-:Y:S01]  /*18670*/  IADD3 R5, P0, RZ, -UR10, RZ ;  /* 0x8000000aff057c10 */ /* 0x000fe2000ff1e0ff */
[----:B------:R-:W-:Y:S02]  /*18680*/  IMAD R17, R9, R10, R8 ;  /* 0x0000000a09117224 */ /* 0x000fe400078e0208 */
[----:B------:R-:W0:Y:S02]  /*18690*/  LDC R4, c[0x0][0x618] ;  /* 0x00018600ff047b82 */ /* 0x000e240000000800 */
[----:B------:R-:W-:Y:S01]  /*186a0*/  IMAD.X R3, RZ, RZ, ~UR6, P0 ;  /* 0x80000006ff037e24 */ /* 0x000fe200080e06ff */
[----:B------:R-:W-:-:S03]  /*186b0*/  ULDC UR6, c[0x0][0x154] ;  /* 0x0000550000067ab9 */ /* 0x000fc60000000800 */
[-C--:B------:R-:W-:Y:S02]  /*186c0*/  IMAD R0, R3, R6.reuse, RZ ;  /* 0x0000000603007224 */ /* 0x080fe400078e02ff */
[----:B------:R-:W2:Y:S01]  /*186d0*/  LDC R14, c[0x0][0x608] ;  /* 0x00018200ff0e7b82 */ /* 0x000ea20000000800 */
[----:B------:R-:W-:Y:S02]  /*186e0*/  IMAD.MOV.U32 R3, RZ, RZ, R13 ;  /* 0x000000ffff037224 */ /* 0x000fe400078e000d */
[----:B------:R-:W-:-:S05]  /*186f0*/  IMAD.WIDE.U32 R2, R5, R6, R2 ;  /* 0x0000000605027225 */ /* 0x000fca00078e0002 */
[----:B------:R-:W1:Y:S01]  /*18700*/  LDC R18, c[0x0][0x658] ;  /* 0x00019600ff127b82 */ /* 0x000e620000000800 */
[----:B------:R-:W-:Y:S01]  /*18710*/  IMAD R5, R5, R7, R0 ;  /* 0x0000000705057224 */ /* 0x000fe200078e0200 */
[----:B------:R-:W-:Y:S01]  /*18720*/  I2FP.F32.U32 R0, R12 ;  /* 0x0000000c00007245 */ /* 0x000fe20000201000 */
[----:B------:R-:W-:Y:S01]  /*18730*/  IMAD.MOV.U32 R7, RZ, RZ, 0x1 ;  /* 0x00000001ff077424 */ /* 0x000fe200078e00ff */
[----:B-----5:R-:W-:Y:S01]  /*18740*/  ISETP.NE.U32.AND P0, PT, R20, RZ, PT ;  /* 0x000000ff1400720c */ /* 0x020fe20003f05070 */
[----:B------:R-:W-:Y:S02]  /*18750*/  IMAD.IADD R3, R3, 0x1, R5 ;  /* 0x0000000103037824 */ /* 0x000fe400078e0205 */
[----:B------:R-:W-:Y:S01]  /*18760*/  FMUL R0, R0, UR6 ;  /* 0x0000000600007c20 */ /* 0x000fe20008400000 */
[----:B------:R-:W3:Y:S01]  /*18770*/  LDC R15, c[0x0][0x148] ;  /* 0x00005200ff0f7b82 */ /* 0x000ee20000000800 */
[----:B------:R-:W-:Y:S01]  /*18780*/  ISETP.NE.AND.EX P0, PT, R21, RZ, PT, P0 ;  /* 0x000000ff1500720c */ /* 0x000fe20003f05300 */
[----:B------:R-:W-:Y:S01]  /*18790*/  IMAD.MOV.U32 R5, RZ, RZ, -0x1 ;  /* 0xffffffffff057424 */ /* 0x000fe200078e00ff */
[-CC-:B0-----:R-:W-:Y:S01]  /*187a0*/  SHF.R.U64 R10, R2, R4.reuse, R3.reuse ;  /* 0x00000004020a7219 */ /* 0x181fe20000001203 */
[----:B------:R0:W0:Y:S01]  /*187b0*/  F2I.U32.TRUNC.NTZ R13, R0 ;  /* 0x00000000000d7305 */ /* 0x000022000020f000 */
[----:B------:R-:W-:-:S03]  /*187c0*/  SHF.R.U32.HI R3, RZ, R4, R3 ;  /* 0x00000004ff037219 */ /* 0x000fc60000011603 */
[----:B------:R-:W0:Y:S01]  /*187d0*/  LDC R16, c[0x0][0x600] ;  /* 0x00018000ff107b82 */ /* 0x000e220000000800 */
[-CC-:B--2---:R-:W-:Y:S02]  /*187e0*/  SHF.R.U64 R8, R10, R14.reuse, R3.reuse ;  /* 0x0000000e0a087219 */ /* 0x184fe40000001203 */
[----:B------:R-:W-:-:S05]  /*187f0*/  SHF.R.U32.HI R3, RZ, R14, R3 ;  /* 0x0000000eff037219 */ /* 0x000fca0000011603 */
[----:B------:R-:W2:Y:S01]  /*18800*/  LDC R22, c[0x0][0x648] ;  /* 0x00019200ff167b82 */ /* 0x000ea20000000800 */
[-CC-:B-1----:R-:W-:Y:S02]  /*18810*/  SHF.R.U64 R11, R8, R18.reuse, R3.reuse ;  /* 0x00000012080b7219 */ /* 0x182fe40000001203 */
[-C--:B------:R-:W-:Y:S02]  /*18820*/  SHF.L.U32 R5, R5, R18.reuse, RZ ;  /* 0x0000001205057219 */ /* 0x080fe400000006ff */
[-C--:B------:R-:W-:Y:S01]  /*18830*/  SHF.R.U32.HI R3, RZ, R18.reuse, R3 ;  /* 0x00000012ff037219 */ /* 0x080fe20000011603 */
[----:B------:R-:W-:Y:S01]  /*18840*/  IMAD.MOV.U32 R2, RZ, RZ, R11 ;  /* 0x000000ffff027224 */ /* 0x000fe200078e000b */
[----:B------:R-:W-:Y:S01]  /*18850*/  SHF.L.U32 R42, R7, R18, RZ ;  /* 0x00000012072a7219 */ /* 0x000fe200000006ff */
[----:B------:R-:W1:Y:S01]  /*18860*/  LDC R23, c[0x0][0x638] ;  /* 0x00018e00ff177b82 */ /* 0x000e620000000800 */
[----:B------:R-:W-:-:S07]  /*18870*/  LOP3.LUT R19, RZ, R5, RZ, 0x33, !PT ;  /* 0x00000005ff137212 */ /* 0x000fce00078e33ff */
[----:B------:R-:W0:Y:S01]  /*18880*/  LDC R24, c[0x0][0x610] ;  /* 0x00018400ff187b82 */ /* 0x000e220000000800 */
[----:B------:R-:W-:Y:S05]  /*18890*/  @!P0 BRA `(.L_x_388) ;  /* 0x0000000000288947 */ /* 0x000fea0003800000 */
[----:B0-----:R-:W0:Y:S02]  /*188a0*/  LDC R0, c[0x0][0x64c] ;  /* 0x00019300ff007b82 */ /* 0x001e240000000800 */
[----:B0-----:R-:W-:-:S05]  /*188b0*/  IADD3 R7, P0, R11, R0, RZ ;  /* 0x000000000b077210 */ /* 0x001fca0007f1e0ff */
        /* <DEDUP_REMOVED lines=8> */
.L_x_388:
[----:B0-2---:R-:W-:Y:S01]  /*18940*/  SHF.R.U64 R0, R2, R22, R3 ;  /* 0x0000001602007219 */ /* 0x005fe20000001203 */
[----:B------:R-:W-:Y:S01]  /*18950*/  VIADD R5, R16, 0xffffffff ;  /* 0xffffffff10057836 */ /* 0x000fe20000000000 */
[----:B------:R-:W-:Y:S01]  /*18960*/  LOP3.LUT R3, R8, R19, RZ, 0xc0, !PT ;  /* 0x0000001308037212 */ /* 0x000fe200078ec0ff */
[----:B------:R-:W-:Y:S02]  /*18970*/  IMAD.MOV R13, RZ, RZ, -R13 ;  /* 0x000000ffff0d7224 */ /* 0x000fe400078e0a0d */
[----:B------:R-:W-:Y:S02]  /*18980*/  IMAD.MOV R2, RZ, RZ, -R0 ;  /* 0x000000ffff027224 */ /* 0x000fe400078e0a00 */
[----:B------:R-:W-:Y:S01]  /*18990*/  IMAD R42, R42, R0, R3 ;  /* 0x000000002a2a7224 */ /* 0x000fe200078e0203 */
[----:B------:R-:W-:Y:S01]  /*189a0*/  LOP3.LUT R3, R10, R5, RZ, 0xc0, !PT ;  /* 0x000000050a037212 */ /* 0x000fe200078ec0ff */
[----:B---3--:R-:W-:Y:S02]  /*189b0*/  @P4 IMAD R17, R15, R13, R12 ;  /* 0x0000000d0f114224 */ /* 0x008fe400078e020c */
[----:B-1----:R-:W-:-:S02]  /*189c0*/  IMAD R0, R2, R23, R11 ;  /* 0x0000001702007224 */ /* 0x002fc400078e020b */
[----:B------:R-:W-:Y:S02]  /*189d0*/  IMAD.MOV.U32 R2, RZ, RZ, 0x1 ;  /* 0x00000001ff027424 */ /* 0x000fe400078e00ff */
[----:B------:R-:W-:Y:S02]  /*189e0*/  IMAD R42, R42, R24, R17 ;  /* 0x000000182a2a7224 */ /* 0x000fe400078e0211 */
[----:B------:R-:W-:Y:S01]  /*189f0*/  IMAD R3, R0, R16, R3 ;  /* 0x0000001000037224 */ /* 0x000fe200078e0203 */
[----:B------:R-:W-:-:S04]  /*18a00*/  PRMT R0, R2, 0x7610, R0 ;  /* 0x0000761002007816 */ /* 0x000fc80000000000 */
[----:B------:R-:W-:Y:S02]  /*18a10*/  SEL R2, R3, R42, !P4 ;  /* 0x0000002a03027207 */ /* 0x000fe40006000000 */
[----:B------:R-:W-:-:S03]  /*18a20*/  SEL R42, R42, R3, !P4 ;  /* 0x000000032a2a7207 */ /* 0x000fc60006000000 */
[----:B------:R0:W-:Y:S02]  /*18a30*/  STL [R1+0x214], R2 ;  /* 0x0002140201007387 */ /* 0x0001e40000100800 */
[----:B0-----:R-:W-:-:S05]  /*18a40*/  IMAD.U32 R2, RZ, RZ, UR10 ;  /* 0x0000000aff027e24 */ /* 0x001fca000f8e00ff */
[----:B------:R2:W-:Y:S02]  /*18a50*/  STL [R1+0x208], R2 ;  /* 0x0002080201007387 */ /* 0x0005e40000100800 */
.L_x_386:
[----:B------:R-:W5:Y:S04]  /*18a60*/  LDL.LU R4, [R1+0x1fc] ;  /* 0x0001fc0001047983 */ /* 0x000f680000300800 */
[----:B0-----:R-:W3:Y:S04]  /*18a70*/  LDL R3, [R1+0x20c] ;  /* 0x00020c0001037983 */ /* 0x001ee80000100800 */
[----:B--2---:R-:W2:Y:S01]  /*18a80*/  LDL.LU R2, [R1+0x204] ;  /* 0x0002040001027983 */ /* 0x004ea20000300800 */
[----:B------:R-:W-:-:S03]  /*18a90*/  LOP3.LUT P0, RZ, R0, 0xff, RZ, 0xc0, !PT ;  /* 0x000000ff00ff7812 */ /* 0x000fc6000780c0ff */
[----:B------:R-:W-:Y:S01]  /*18aa0*/  STL [R1+0x210], R42 ;  /* 0x0002102a01007387 */ /* 0x000fe20000100800 */
[----:B-----5:R-:W-:Y:S02]  /*18ab0*/  R2UR UR6, R4 ;  /* 0x00000000040672ca */ /* 0x020fe400000e0000 */
[----:B---3--:R-:W-:Y:S02]  /*18ac0*/  R2UR UR8, R3 ;  /* 0x00000000030872ca */ /* 0x008fe400000e0000 */
[----:B--2---:R-:W-:-:S11]  /*18ad0*/  R2UR UR9, R2 ;  /* 0x00000000020972ca */ /* 0x004fd600000e0000 */
[----:B------:R-:W-:-:S04]  /*18ae0*/  UIADD3 UR6, UR8, UR6, URZ ;  /* 0x0000000608067290 */ /* 0x000fc8000fffe03f */
[----:B------:R-:W-:Y:S02]  /*18af0*/  USHF.R.U32.HI UR7, URZ, 0x2, UR6 ;  /* 0x000000023f077899 */ /* 0x000fe40008011606 */
[----:B------:R-:W-:Y:S02]  /*18b00*/  UISETP.GT.U32.AND UP0, UPT, UR6, 0x3, UPT ;  /* 0x000000030600788c */ /* 0x000fe4000bf04070 */
[----:B------:R-:W-:Y:S02]  /*18b10*/  ULOP3.LUT UR7, UR7, 0x1, URZ, 0xc0, !UPT ;  /* 0x0000000107077892 */ /* 0x000fe4000f8ec03f */
[----:B------:R-:W-:Y:S02]  /*18b20*/  UISETP.LT.U32.AND UP0, UPT, UR8, 0x4, UP0 ;  /* 0x000000040800788c */ /* 0x000fe40008701070 */
[----:B------:R-:W-:Y:S02]  /*18b30*/  UISETP.NE.U32.AND UP1, UPT, UR7, 0x1, UPT ;  /* 0x000000010700788c */ /* 0x000fe4000bf25070 */
[----:B------:R-:W-:-:S02]  /*18b40*/  ULOP3.LUT UR6, UR6, 0x3, URZ, 0xc0, !UPT ;  /* 0x0000000306067892 */ /* 0x000fc4000f8ec03f */
[----:B------:R-:W-:Y:S02]  /*18b50*/  UISETP.GT.U32.AND UP1, UPT, UR8, 0x3, !UP1 ;  /* 0x000000030800788c */ /* 0x000fe4000cf24070 */
[----:B------:R-:W-:Y:S02]  /*18b60*/  USEL UR8, URZ, 0x1, !UP0 ;  /* 0x000000013f087887 */ /* 0x000fe4000c000000 */
[----:B------:R-:W-:Y:S01]  /*18b70*/  USEL UR7, URZ, 0x1, !UP1 ;  /* 0x000000013f077887 */ /* 0x000fe2000c800000 */
[----:B------:R-:W-:-:S03]  /*18b80*/  IMAD.U32 R0, RZ, RZ, UR6 ;  /* 0x00000006ff007e24 */ /* 0x000fc6000f8e00ff */
[----:B------:R-:W-:Y:S02]  /*18b90*/  ULOP3.LUT UR9, UR7, UR9, UR8, 0x96, !UPT ;  /* 0x0000000907097292 */ /* 0x000fe4000f8e9608 */
[----:B------:R0:W-:Y:S04]  /*18ba0*/  STL [R1+0x1fc], R0 ;  /* 0x0001fc0001007387 */ /* 0x0001e80000100800 */
[----:B0-----:R-:W-:-:S05]  /*18bb0*/  IMAD.U32 R0, RZ, RZ, UR9 ;  /* 0x00000009ff007e24 */ /* 0x001fca000f8e00ff */
[----:B------:R0:W-:Y:S01]  /*18bc0*/  STL [R1+0x204], R0 ;  /* 0x0002040001007387 */ /* 0x0001e20000100800 */
[----:B------:R-:W-:Y:S05]  /*18bd0*/  @P0 BRA `(.L_x_389) ;  /* 0xfffffe8400540947 */ /* 0x000fea000383ffff */
[----:B------:R-:W-:Y:S05]  /*18be0*/  EXIT ;  /* 0x000000000000794d */ /* 0x000fea0003800000 */
.L_x_3:
[----:B------:R-:W2:Y:S01]  /*18bf0*/  LDL R17, [R1+0x200] ;  /* 0x0002000001117983 */ /* 0x000ea20000100800 */
[----:B------:R-:W-:-:S03]  /*18c00*/  ULDC.64 UR4, c[0x0][0x650] ;  /* 0x0001940000047ab9 */ /* 0x000fc60000000a00 */
[----:B------:R-:W3:Y:S01]  /*18c10*/  LDL R18, [R1+0x1f8] ;  /* 0x0001f80001127983 */ /* 0x000ee20000100800 */
[----:B------:R-:W-:Y:S01]  /*18c20*/  PRMT R4, RZ, 0x7610, R4 ;  /* 0x00007610ff047816 */ /* 0x000fe20000000004 */
[----:B------:R-:W-:Y:S02]  /*18c30*/  IMAD.MOV.U32 R5, RZ, RZ, -0x1 ;  /* 0xffffffffff057424 */ /* 0x000fe400078e00ff */
[----:B------:R-:W-:Y:S02]  /*18c40*/  IMAD.MOV.U32 R7, RZ, RZ, -0x1 ;  /* 0xffffffffff077424 */ /* 0x000fe400078e00ff */
[----:B------:R-:W-:Y:S01]  /*18c50*/  IMAD.MOV.U32 R6, RZ, RZ, -0x1 ;  /* 0xffffffffff067424 */ /* 0x000fe200078e00ff */
[----:B--2---:R-:W-:-:S04]  /*18c60*/  ISETP.GE.U32.AND P0, PT, R17, UR4, PT ;  /* 0x0000000411007c0c */ /* 0x004fc8000bf06070 */
[----:B---3--:R-:W-:-:S13]  /*18c70*/  ISETP.GE.U32.AND.EX P0, PT, R18, UR5, PT, P0 ;  /* 0x0000000512007c0c */ /* 0x008fda000bf06100 */
[----:B------:R-:W-:Y:S05]  /*18c80*/  @P0 BRA `(.L_x_390) ;  /* 0x0000000400600947 */ /* 0x000fea0003800000 */
[----:B------:R-:W0:Y:S01]  /*18c90*/  LDC.64 R10, c[0x0][0x628] ;  /* 0x00018a00ff0a7b82 */ /* 0x000e220000000a00 */
[----:B------:R-:W-:Y:S02]  /*18ca0*/  IMAD.MOV.U32 R8, RZ, RZ, R17 ;  /* 0x000000ffff087224 */ /* 0x000fe400078e0011 */
[----:B------:R-:W-:-:S05]  /*18cb0*/  IMAD.MOV.U32 R9, RZ, RZ, R18 ;  /* 0x000000ffff097224 */ /* 0x000fca00078e0012 */
[----:B------:R-:W1:Y:S08]  /*18cc0*/  LDC R12, c[0x0][0x630] ;  /* 0x00018c00ff0c7b82 */ /* 0x000e700000000800 */
[----:B------:R-:W2:Y:S01]  /*18cd0*/  LDC.64 R14, c[0x0][0x620] ;  /* 0x00018800ff0e7b82 */ /* 0x000ea20000000a00 */
[----:B0-----:R-:W-:-:S04]  /*18ce0*/  ISETP.NE.U32.AND P0, PT, R10, RZ, PT ;  /* 0x000000ff0a00720c */ /* 0x001fc80003f05070 */
[----:B------:R-:W-:-:S13]  /*18cf0*/  ISETP.NE.AND.EX P0, PT, R11, RZ, PT, P0 ;  /* 0x000000ff0b00720c */ /* 0x000fda0003f05300 */
[----:B-12---:R-:W-:Y:S05]  /*18d00*/  @!P0 BRA `(.L_x_391) ;  /* 0x0000000000288947 */ /* 0x006fea0003800000 */
[----:B------:R-:W0:Y:S02]  /*18d10*/  LDC R4, c[0x0][0x634] ;  /* 0x00018d00ff047b82 */ /* 0x000e240000000800 */
        /* <DEDUP_REMOVED lines=9> */
.L_x_391:
[--C-:B------:R-:W-:Y:S01]  /*18db0*/  SHF.R.U64 R10, R8, R12, R9.reuse ;  /* 0x0000000c080a7219 */ /* 0x100fe20000001209 */
[----:B------:R-:W-:Y:S01]  /*18dc0*/  IMAD.MOV.U32 R5, RZ, RZ, R18 ;  /* 0x000000ffff057224 */ /* 0x000fe200078e0012 */
[----:B------:R-:W-:Y:S01]  /*18dd0*/  I2FP.F32.U32 R6, R2 ;  /* 0x0000000200067245 */ /* 0x000fe20000201000 */
[----:B------:R-:W0:Y:S01]  /*18de0*/  LDC R16, c[0x0][0x618] ;  /* 0x00018600ff107b82 */ /* 0x000e220000000800 */
[----:B------:R-:W-:Y:S01]  /*18df0*/  SHF.R.U32.HI R3, RZ, R12, R9 ;  /* 0x0000000cff037219 */ /* 0x000fe20000011609 */
[----:B------:R-:W-:Y:S01]  /*18e00*/  ULDC UR4, c[0x0][0x150] ;  /* 0x0000540000047ab9 */ /* 0x000fe20000000800 */
[----:B------:R-:W-:Y:S01]  /*18e10*/  IADD3 R7, P0, RZ, -R10, RZ ;  /* 0x8000000aff077210 */ /* 0x000fe20007f1e0ff */
[----:B------:R-:W-:Y:S01]  /*18e20*/  FMUL R9, R6, UR4 ;  /* 0x0000000406097c20 */ /* 0x000fe20008400000 */
[----:B------:R-:W-:Y:S01]  /*18e30*/  IMAD.MOV.U32 R4, RZ, RZ, R17 ;  /* 0x000000ffff047224 */ /* 0x000fe200078e0011 */
[----:B------:R-:W-:Y:S02]  /*18e40*/  ULDC UR4, c[0x0][0x154] ;  /* 0x0000550000047ab9 */ /* 0x000fe40000000800 */
[----:B------:R-:W1:Y:S01]  /*18e50*/  LDC.64 R18, c[0x0][0x640] ;  /* 0x00019000ff127b82 */ /* 0x000e620000000a00 */
[----:B------:R-:W-:Y:S01]  /*18e60*/  IMAD.X R3, RZ, RZ, ~R3, P0 ;  /* 0x000000ffff037224 */ /* 0x000fe200000e0e03 */
[----:B------:R-:W2:Y:S01]  /*18e70*/  F2I.U32.TRUNC.NTZ R9, R9 ;  /* 0x0000000900097305 */ /* 0x000ea2000020f000 */
[----:B------:R-:W-:-:S04]  /*18e80*/  IMAD.WIDE.U32 R4, R7, R14, R4 ;  /* 0x0000000e07047225 */ /* 0x000fc800078e0004 */
[----:B------:R-:W-:Y:S01]  /*18e90*/  IMAD R6, R3, R14, RZ ;  /* 0x0000000e03067224 */ /* 0x000fe200078e02ff */
[----:B------:R-:W3:Y:S03]  /*18ea0*/  LDC R11, c[0x0][0x144] ;  /* 0x00005100ff0b7b82 */ /* 0x000ee60000000800 */
[----:B------:R-:W-:Y:S02]  /*18eb0*/  IMAD R3, R7, R15, R6 ;  /* 0x0000000f07037224 */ /* 0x000fe400078e0206 */
[----:B------:R-:W-:Y:S02]  /*18ec0*/  IMAD.MOV.U32 R6, RZ, RZ, -0x1 ;  /* 0xffffffffff067424 */ /* 0x000fe400078e00ff */
[----:B------:R-:W-:Y:S01]  /*18ed0*/  IMAD.IADD R3, R5, 0x1, R3 ;  /* 0x0000000105037824 */ /* 0x000fe200078e0203 */
[----:B------:R-:W4:Y:S01]  /*18ee0*/  LDC R12, c[0x0][0x608] ;  /* 0x00018200ff0c7b82 */ /* 0x000f220000000800 */
[----:B------:R-:W-:-:S03]  /*18ef0*/  I2FP.F32.U32 R5, R0 ;  /* 0x0000000000057245 */ /* 0x000fc60000201000 */
[-C--:B0-----:R-:W-:Y:S01]  /*18f00*/  SHF.R.U64 R8, R4, R16.reuse, R3 ;  /* 0x0000001004087219 */ /* 0x081fe20000001203 */
[----:B--2---:R-:W-:Y:S01]  /*18f10*/  IMAD.MOV R4, RZ, RZ, -R9 ;  /* 0x000000ffff047224 */ /* 0x004fe200078e0a09 */
[----:B------:R-:W-:Y:S01]  /*18f20*/  SHF.R.U32.HI R3, RZ, R16, R3 ;  /* 0x00000010ff037219 */ /* 0x000fe20000011603 */
[----:B------:R-:W-:Y:S01]  /*18f30*/  FMUL R5, R5, UR4 ;  /* 0x0000000405057c20 */ /* 0x000fe20008400000 */
[----:B------:R-:W0:Y:S01]  /*18f40*/  LDC R7, c[0x0][0x658] ;  /* 0x00019600ff077b82 */ /* 0x000e220000000800 */
[----:B-1----:R-:W-:-:S04]  /*18f50*/  ISETP.NE.U32.AND P0, PT, R18, RZ, PT ;  /* 0x000000ff1200720c */ /* 0x002fc80003f05070 */
[----:B------:R-:W-:-:S03]  /*18f60*/  ISETP.NE.AND.EX P0, PT, R19, RZ, PT, P0 ;  /* 0x000000ff1300720c */ /* 0x000fc60003f05300 */
[----:B------:R-:W1:Y:S01]  /*18f70*/  LDC R15, c[0x0][0x148] ;  /* 0x00005200ff0f7b82 */ /* 0x000e620000000800 */
[----:B---3--:R-:W-:Y:S02]  /*18f80*/  IMAD R17, R11, R4, R2 ;  /* 0x000000040b117224 */ /* 0x008fe400078e0202 */
[----:B------:R-:W-:-:S05]  /*18f90*/  IMAD.MOV.U32 R4, RZ, RZ, 0x1 ;  /* 0x00000001ff047424 */ /* 0x000fca00078e00ff */
[----:B------:R-:W2:Y:S01]  /*18fa0*/  LDC R14, c[0x0][0x600] ;  /* 0x00018000ff0e7b82 */ /* 0x000ea20000000800 */
[-CC-:B----4-:R-:W-:Y:S02]  /*18fb0*/  SHF.R.U64 R11, R8, R12.reuse, R3.reuse ;  /* 0x0000000c080b7219 */ /* 0x190fe40000001203 */
[----:B------:R-:W-:Y:S02]  /*18fc0*/  SHF.R.U32.HI R2, RZ, R12, R3 ;  /* 0x0000000cff027219 */ /* 0x000fe40000011603 */
[----:B------:R3:W4:Y:S03]  /*18fd0*/  F2I.U32.TRUNC.NTZ R12, R5 ;  /* 0x00000005000c7305 */ /* 0x000726000020f000 */
[----:B------:R-:W1:Y:S01]  /*18fe0*/  LDC R20, c[0x0][0x648] ;  /* 0x00019200ff147b82 */ /* 0x000e620000000800 */
[-C--:B0-----:R-:W-:Y:S02]  /*18ff0*/  SHF.R.U64 R13, R11, R7.reuse, R2 ;  /* 0x000000070b0d7219 */ /* 0x081fe40000001202 */
[----:B------:R-:W-:-:S02]  /*19000*/  SHF.L.U32 R6, R6, R7, RZ ;  /* 0x0000000706067219 */ /* 0x000fc400000006ff */
[-C--:B------:R-:W-:Y:S01]  /*19010*/  SHF.R.U32.HI R3, RZ, R7.reuse, R2 ;  /* 0x00000007ff037219 */ /* 0x080fe20000011602 */
[----:B------:R-:W-:Y:S01]  /*19020*/  IMAD.MOV.U32 R2, RZ, RZ, R13 ;  /* 0x000000ffff027224 */ /* 0x000fe200078e000d */
[----:B------:R-:W-:Y:S01]  /*19030*/  SHF.L.U32 R16, R4, R7, RZ ;  /* 0x0000000704107219 */ /* 0x000fe200000006ff */
[----:B------:R-:W0:Y:S01]  /*19040*/  LDC R21, c[0x0][0x638] ;  /* 0x00018e00ff157b82 */ /* 0x000e220000000800 */
[----:B------:R-:W-:-:S07]  /*19050*/  LOP3.LUT R22, RZ, R6, RZ, 0x33, !PT ;  /* 0x00000006ff167212 */ /* 0x000fce00078e33ff */
[----:B------:R-:W0:Y:S01]  /*19060*/  LDC R23, c[0x0][0x610] ;  /* 0x00018400ff177b82 */ /* 0x000e220000000800 */
[----:B---34-:R-:W-:Y:S05]  /*19070*/  @!P0 BRA `(.L_x_392) ;  /* 0x0000000000288947 */ /* 0x018fea0003800000 */
[----:B------:R-:W3:Y:S02]  /*19080*/  LDC R2, c[0x0][0x64c] ;  /* 0x00019300ff027b82 */ /* 0x000ee40000000800 */
[----:B---3--:R-:W-:-:S05]  /*19090*/  IADD3 R7, P0, R13, R2, RZ ;  /* 0x000000020d077210 */ /* 0x008fca0007f1e0ff */
        /* <DEDUP_REMOVED lines=8> */
.L_x_392:
[----:B-1----:R-:W-:Y:S01]  /*19120*/  SHF.R.U64 R3, R2, R20, R3 ;  /* 0x0000001402037219 */ /* 0x002fe20000001203 */
[----:B--2---:R-:W-:Y:S01]  /*19130*/  VIADD R5, R14, 0xffffffff ;  /* 0xffffffff0e057836 */ /* 0x004fe20000000000 */
[----:B------:R-:W-:Y:S01]  /*19140*/  LOP3.LUT R2, R11, R22, RZ, 0xc0, !PT ;  /* 0x000000160b027212 */ /* 0x000fe200078ec0ff */
[----:B------:R-:W-:Y:S02]  /*19150*/  IMAD.MOV R12, RZ, RZ, -R12 ;  /* 0x000000ffff0c7224 */ /* 0x000fe400078e0a0c */
[----:B------:R-:W-:Y:S02]  /*19160*/  IMAD.MOV R4, RZ, RZ, -R3 ;  /* 0x000000ffff047224 */ /* 0x000fe400078e0a03 */
[----:B------:R-:W-:Y:S01]  /*19170*/  IMAD R2, R16, R3, R2 ;  /* 0x0000000310027224 */ /* 0x000fe200078e0202 */
[----:B------:R-:W-:Y:S01]  /*19180*/  LOP3.LUT R3, R8, R5, RZ, 0xc0, !PT ;  /* 0x0000000508037212 */ /* 0x000fe200078ec0ff */
[----:B------:R-:W-:Y:S02]  /*19190*/  @P4 IMAD R17, R15, R12, R0 ;  /* 0x0000000c0f114224 */ /* 0x000fe400078e0200 */
[----:B0-----:R-:W-:-:S02]  /*191a0*/  IMAD R0, R4, R21, R13 ;  /* 0x0000001504007224 */ /* 0x001fc400078e020d */
[----:B------:R-:W-:Y:S02]  /*191b0*/  IMAD R5, R2, R23, R17 ;  /* 0x0000001702057224 */ /* 0x000fe400078e0211 */
[----:B------:R-:W-:Y:S02]  /*191c0*/  IMAD R0, R0, R14, R3 ;  /* 0x0000000e00007224 */ /* 0x000fe400078e0203 */
[----:B------:R-:W-:Y:S02]  /*191d0*/  IMAD.MOV.U32 R4, RZ, RZ, 0x1 ;  /* 0x00000001ff047424 */ /* 0x000fe400078e00ff */
[----:B------:R-:W-:Y:S01]  /*191e0*/  IMAD.MOV.U32 R6, RZ, RZ, R10 ;  /* 0x000000ffff067224 */ /* 0x000fe200078e000a */
[----:B------:R-:W-:Y:S02]  /*191f0*/  SEL R7, R0, R5, !P4 ;  /* 0x0000000500077207 */ /* 0x000fe40006000000 */
[----:B------:R-:W-:-:S07]  /*19200*/  SEL R5, R5, R0, !P4 ;  /* 0x0000000005057207 */ /* 0x000fce0006000000 */
.L_x_390:
[----:B------:R-:W-:-:S08]  /*19210*/  NOP ;  /* 0x0000000000007918 */ /* 0x000fd00000000000 */
[----:B------:R-:W0:-:S00]  /*19220*/  USETMAXREG.DEALLOC.CTAPOOL 0x28 ;  /* 0x00000028000079c8 */ /* 0x000e0000080e0500 */
[----:B------:R-:W-:-:S13]  /*19230*/  ISETP.NE.AND P0, PT, RZ, UR8, PT ;  /* 0x00000008ff007c0c */ /* 0x000fda000bf05270 */
[----:B------:R-:W-:Y:S05]  /*19240*/  @P0 EXIT ;  /* 0x000000000000094d */ /* 0x000fea0003800000 */
[----:B0-----:R-:W-:Y:S01]  /*19250*/  LOP3.LUT P0, RZ, R4, 0xff, RZ, 0xc0, !PT ;  /* 0x000000ff04ff7812 */ /* 0x001fe2000780c0ff */
[----:B------:R-:W-:Y:S02]  /*19260*/  IMAD.MOV.U32 R8, RZ, RZ, 0x1 ;  /* 0x00000001ff087424 */ /* 0x000fe400078e00ff */
[----:B------:R-:W-:-:S10]  /*19270*/  IMAD.MOV.U32 R0, RZ, RZ, RZ ;  /* 0x000000ffff007224 */ /* 0x000fd400078e00ff */
[----:B------:R-:W-:Y:S05]  /*19280*/  @!P0 BRA `(.L_x_393) ;  /* 0x0000000c00588947 */ /* 0x000fea0003800000 */
[----:B------:R-:W2:Y:S01]  /*19290*/  LDL R2, [R1+0x1f4] ;  /* 0x0001f40001027983 */ /* 0x000ea20000100800 */
[----:B------:R-:W0:Y:S01]  /*192a0*/  LDC R0, c[0x0][0x28c] ;  /* 0x0000a300ff007b82 */ /* 0x000e220000000800 */
[----:B------:R-:W-:Y:S01]  /*192b0*/  ULDC UR5, c[0x0][0x658] ;  /* 0x0001960000057ab9 */ /* 0x000fe20000000800 */
[----:B------:R-:W-:Y:S01]  /*192c0*/  UMOV UR7, 0xffffffff ;  /* 0xffffffff00077882 */ /* 0x000fe20000000000 */
[----:B------:R-:W-:Y:S01]  /*192d0*/  ULDC UR6, c[0x0][0xc] ;  /* 0x0000030000067ab9 */ /* 0x000fe20000000800 */
[----:B------:R-:W-:Y:S01]  /*192e0*/  UMOV UR8, 0x1 ;  /* 0x0000000100087882 */ /* 0x000fe20000000000 */
[----:B------:R-:W-:Y:S01]  /*192f0*/  BSSY B0, `(.L_x_393) ;  /* 0x00000cf000007945 */ /* 0x000fe20003800000 */
[----:B------:R-:W-:Y:S01]  /*19300*/  IMAD.MOV.U32 R11, RZ, RZ, 0x1 ;  /* 0x00000001ff0b7424 */ /* 0x000fe200078e00ff */
[----:B------:R-:W-:Y:S01]  /*19310*/  ULDC UR4, c[0x0][0x600] ;  /* 0x0001800000047ab9 */ /* 0x000fe20000000800 */
[----:B------:R-:W-:Y:S01]  /*19320*/  IMAD.MOV.U32 R8, RZ, RZ, 0x1 ;  /* 0x00000001ff087424 */ /* 0x000fe200078e00ff */
[----:B------:R-:W-:Y:S01]  /*19330*/  UIADD3 UR4, UR4, -0x1, URZ ;  /* 0xffffffff04047890 */ /* 0x000fe2000fffe03f */
[----:B------:R-:W-:Y:S01]  /*19340*/  ULDC.64 UR22, c[0x0][0x198] ;  /* 0x0000660000167ab9 */ /* 0x000fe20000000a00 */
[----:B0-----:R-:W-:-:S05]  /*19350*/  VIADD R0, R0, 0x7f ;  /* 0x0000007f00007836 */ /* 0x001fca0000000000 */
[----:B------:R-:W-:-:S04]  /*19360*/  SHF.R.S32.HI R3, RZ, 0x1f, R0 ;  /* 0x0000001fff037819 */ /* 0x000fc80000011400 */
[----:B------:R-:W-:Y:S01]  /*19370*/  LEA.HI R3, R3, R0, RZ, 0x7 ;  /* 0x0000000003037211 */ /* 0x000fe200078f38ff */
[----:B------:R-:W-:-:S03]  /*19380*/  IMAD.MOV.U32 R0, RZ, RZ, RZ ;  /* 0x000000ffff007224 */ /* 0x000fc600078e00ff */
[----:B------:R-:W-:-:S05]  /*19390*/  SHF.R.S32.HI R13, RZ, 0x7, R3 ;  /* 0x00000007ff0d7819 */ /* 0x000fca0000011403 */
[----:B------:R-:W-:Y:S01]  /*193a0*/  VIADD R10, R13, 0x1 ;  /* 0x000000010d0a7836 */ /* 0x000fe20000000000 */
[----:B--2---:R-:W-:Y:S02]  /*193b0*/  R2UR UR9, R2 ;  /* 0x00000000020972ca */ /* 0x004fe400000e0000 */
[----:B------:R-:W0:Y:S11]  /*193c0*/  S2R R2, SR_TID.X ;  /* 0x0000000000027919 */ /* 0x000e360000002100 */
[----:B------:R-:W-:-:S02]  /*193d0*/  ULOP3.LUT UR24, UR9, 0x2, URZ, 0xfc, !UPT ;  /* 0x0000000209187892 */ /* 0x000fc4000f8efc3f */
[----:B------:R-:W-:Y:S02]  /*193e0*/  USHF.L.U32 UR9, UR7, UR5, URZ ;  /* 0x0000000507097299 */ /* 0x000fe4000800063f */
[----:B------:R-:W-:Y:S01]  /*193f0*/  USHF.L.U32 UR5, UR8, UR5, URZ ;  /* 0x0000000508057299 */ /* 0x000fe2000800063f */
[----:B------:R-:W-:Y:S02]  /*19400*/  ULDC UR7, c[0x0][0x10] ;  /* 0x0000040000077ab9 */ /* 0x000fe40000000800 */
[----:B------:R-:W-:Y:S01]  /*19410*/  ULDC UR8, c[0x0][0x14] ;  /* 0x0000050000087ab9 */ /* 0x000fe20000000800 */
[----:B------:R-:W-:Y:S02]  /*19420*/  UIMAD.WIDE.U32 UR6, UR6, UR7, URZ ;  /* 0x00000007060672a5 */ /* 0x000fe4000f8e003f */
[----:B------:R-:W-:Y:S02]  /*19430*/  ULOP3.LUT UR18, URZ, UR9, URZ, 0x33, !UPT ;  /* 0x000000093f127292 */ /* 0x000fe4000f8e333f */
[----:B------:R-:W-:-:S02]  /*19440*/  UIMAD.WIDE.U32 UR20, UR6, UR8, URZ ;  /* 0x00000008061472a5 */ /* 0x000fc4000f8e003f */
[----:B------:R-:W-:-:S04]  /*19450*/  UIMAD UR13, UR7, UR8, URZ ;  /* 0x00000008070d72a4 */ /* 0x000fc8000f8e023f */
[----:B------:R-:W-:Y:S01]  /*19460*/  UIADD3 UR13, UR21, UR13, URZ ;  /* 0x0000000d150d7290 */ /* 0x000fe2000fffe03f */
[C---:B0-----:R-:W-:Y:S02]  /*19470*/  LOP3.LUT P3, RZ, R2.reuse, 0x7f, RZ, 0xc0, !PT ;  /* 0x0000007f02ff7812 */ /* 0x041fe4000786c0ff */
[----:B------:R-:W-:-:S04]  /*19480*/  LOP3.LUT P0, RZ, R2, 0x1f, RZ, 0xc0, !PT ;  /* 0x0000001f02ff7812 */ /* 0x000fc8000780c0ff */
[----:B------:R-:W-:-:S13]  /*19490*/  PLOP3.LUT P0, PT, P0, P3, PT, 0x8a, 0x0 ;  /* 0x000000000000781c */ /* 0x000fda0000707172 */
.L_x_405:
[----:B------:R-:W-:-:S03]  /*194a0*/  UMOV UR6, 0xffffffff ;  /* 0xffffffff00067882 */ /* 0x000fc60000000000 */
[----:B------:R-:W-:Y:S05]  /*194b0*/  BRA.DIV UR6, `(.L_x_394) ;  /* 0x0000000e06d07947 */ /* 0x000fea000b800000 */
[----:B------:R-:W-:-:S13]  /*194c0*/  ELECT P1, URZ, PT ;  /* 0x00000000003f782f */ /* 0x000fda0003820000 */
.L_x_416:
[----:B------:R-:W0:Y:S01]  /*194d0*/  LDC R2, c[0x0][0x28c] ;  /* 0x0000a300ff027b82 */ /* 0x000e220000000800 */
[----:B------:R-:W-:Y:S01]  /*194e0*/  BSSY B1, `(.L_x_395) ;  /* 0x0000038000017945 */ /* 0x000fe20003800000 */
[----:B0-----:R-:W-:-:S13]  /*194f0*/  ISETP.LT.OR P1, PT, R2, 0x1, !P1 ;  /* 0x000000010200780c */ /* 0x001fda0004f21670 */
[----:B------:R-:W-:Y:S05]  /*19500*/  @P1 BRA `(.L_x_396) ;  /* 0x0000000000d41947 */ /* 0x000fea0003800000 */
[----:B------:R-:W-:Y:S02]  /*19510*/  IMAD R9, R7, 0xb0, RZ ;  /* 0x000000b007097824 */ /* 0x000fe400078e02ff */
[----:B------:R-:W-:Y:S02]  /*19520*/  IMAD R14, R5, 0xc0, RZ ;  /* 0x000000c0050e7824 */ /* 0x000fe400078e02ff */
[----:B------:R-:W-:Y:S02]  /*19530*/  IMAD.MOV.U32 R16, RZ, RZ, RZ ;  /* 0x000000ffff107224 */ /* 0x000fe400078e00ff */
[----:B------:R-:W-:Y:S02]  /*19540*/  IMAD.MOV.U32 R2, RZ, RZ, R10 ;  /* 0x000000ffff027224 */ /* 0x000fe400078e000a */
[----:B------:R-:W-:Y:S02]  /*19550*/  IMAD.MOV.U32 R3, RZ, RZ, R8 ;  /* 0x000000ffff037224 */ /* 0x000fe400078e0008 */
[----:B------:R-:W-:-:S07]  /*19560*/  IMAD.MOV.U32 R4, RZ, RZ, R0 ;  /* 0x000000ffff047224 */ /* 0x000fce00078e0000 */
.L_x_400:
[----:B------:R-:W0:Y:S01]  /*19570*/  S2R R12, SR_CgaCtaId ;  /* 0x00000000000c7919 */ /* 0x000e220000008800 */
[----:B------:R-:W-:Y:S01]  /*19580*/  MOV R5, 0x400 ;  /* 0x0000040000057802 */ /* 0x000fe20000000f00 */
[----:B------:R-:W1:Y:S03]  /*19590*/  @!P3 LDC R7, c[0x0][0x500] ;  /* 0x00014000ff07bb82 */ /* 0x000e660000000800 */
[----:B0-----:R-:W-:Y:S02]  /*195a0*/  LEA R15, R12, R5, 0x18 ;  /* 0x000000050c0f7211 */ /* 0x001fe400078ec0ff */
[----:B------:R-:W-:-:S03]  /*195b0*/  SHF.L.U32 R5, R3, 0x1f, RZ ;  /* 0x0000001f03057819 */ /* 0x000fc600000006ff */
[----:B------:R-:W-:-:S04]  /*195c0*/  IMAD R12, R4, 0x8, R15 ;  /* 0x00000008040c7824 */ /* 0x000fc800078e020f */
[----:B------:R-:W0:Y:S02]  /*195d0*/  SYNCS.PHASECHK.TRANS64.TRYWAIT P1, [R12+URZ+0x20], R5 ;  /* 0x000020050c0075a7 */ /* 0x000e24000802017f */
[----:B01----:R-:W-:Y:S05]  /*195e0*/  @!P1 BRA `(.L_x_397) ;  /* 0x0000000c00a49947 */ /* 0x003fea0003800000 */
.L_x_417:
[----:B------:R-:W-:Y:S01]  /*195f0*/  UPRMT UR6, UR24, 0x9910, URZ ;  /* 0x0000991018067896 */ /* 0x000fe2000800003f */
[----:B------:R1:W-:Y:S03]  /*19600*/  @!P3 SYNCS.ARRIVE.TRANS64 RZ, [R12+URZ], R7 ;  /* 0x000000070cffb9a7 */ /* 0x0003e6000800003f */
[----:B------:R-:W-:-:S06]  /*19610*/  UISETP.NE.AND UP0, UPT, UR6, 0x2, UPT ;  /* 0x000000020600788c */ /* 0x000fcc000bf05270 */
[----:B------:R-:W-:-:S13]  /*19620*/  PLOP3.LUT P1, PT, PT, PT, UP0, 0x80, 0x0 ;  /* 0x000000000000781c */ /* 0x000fda0003f2f008 */
[----:B-1----:R-:W-:Y:S05]  /*19630*/  @P1 BRA `(.L_x_398) ;  /* 0x0000000000041947 */ /* 0x002fea0003800000 */
[----:B------:R-:W-:Y:S01]  /*19640*/  BPT.TRAP 0x1 ;  /* 0x000000040000795c */ /* 0x000fe20000300000 */
.L_x_398:
[----:B------:R-:W-:Y:S05]  /*19650*/  @P0 BRA `(.L_x_399) ;  /* 0x0000000000040947 */ /* 0x000fea0003800000 */
[----:B------:R-:W-:Y:S01]  /*19660*/  BPT.TRAP 0x1 ;  /* 0x000000040000795c */ /* 0x000fe20000300000 */
.L_x_399:
[--C-:B0-----:R-:W-:Y:S01]  /*19670*/  IMAD R5, R4, 0x6000, R15.reuse ;  /* 0x0000600004057824 */ /* 0x101fe200078e020f */
[----:B------:R-:W-:Y:S01]  /*19680*/  R2UR UR9, R12 ;  /* 0x000000000c0972ca */ /* 0x000fe200000e0000 */
[----:B------:R-:W-:Y:S01]  /*19690*/  IMAD R15, R4, 0x5800, R15 ;  /* 0x00005800040f7824 */ /* 0x000fe200078e020f */
[----:B------:R-:W-:Y:S01]  /*196a0*/  UIADD3 UR6, UP0, UR22, 0xf0, URZ ;  /* 0x000000f016067890 */ /* 0x000fe2000ff1e03f */
[----:B------:R-:W-:Y:S01]  /*196b0*/  VIADD R2, R2, 0xffffffff ;  /* 0xffffffff02027836 */ /* 0x000fe20000000000 */
[----:B------:R-:W-:Y:S01]  /*196c0*/  R2UR UR7, R5 ;  /* 0x00000000050772ca */ /* 0x000fe200000e0000 */
[----:B------:R-:W-:Y:S01]  /*196d0*/  UIADD3 UR26, UP1, UR22, 0x1f0, URZ ;  /* 0x000001f0161a7890 */ /* 0x000fe2000ff3e03f */
[----:B------:R-:W-:Y:S01]  /*196e0*/  R2UR UR8, R15 ;  /* 0x000000000f0872ca */ /* 0x000fe200000e0000 */
[----:B------:R-:W-:Y:S01]  /*196f0*/  VIADD R4, R4, 0x1 ;  /* 0x0000000104047836 */ /* 0x000fe20000000000 */
[----:B------:R-:W-:Y:S01]  /*19700*/  R2UR UR11, R14 ;  /* 0x000000000e0b72ca */ /* 0x000fe200000e0000 */
[----:B------:R-:W-:Y:S01]  /*19710*/  UIADD3.X UR27, URZ, UR23, URZ, UP1, !UPT ;  /* 0x000000173f1b7290 */ /* 0x000fe20008ffe43f */
[----:B------:R-:W-:Y:S01]  /*19720*/  R2UR UR10, R16 ;  /* 0x00000000100a72ca */ /* 0x000fe200000e0000 */
[----:B------:R-:W-:Y:S01]  /*19730*/  UMOV UR14, 0x0 ;  /* 0x00000000000e7882 */ /* 0x000fe20000000000 */
[----:B------:R-:W-:Y:S01]  /*19740*/  R2UR UR12, R6 ;  /* 0x00000000060c72ca */ /* 0x000fe200000e0000 */
[----:B------:R-:W-:Y:S01]  /*19750*/  UMOV UR15, 0x10000000 ;  /* 0x10000000000f7882 */ /* 0x000fe20000000000 */
[----:B------:R-:W-:Y:S01]  /*19760*/  R2UR UR19, R9 ;  /* 0x00000000091372ca */ /* 0x000fe200000e0000 */
[----:B------:R-:W-:Y:S01]  /*19770*/  VIADD R16, R16, 0x80 ;  /* 0x0000008010107836 */ /* 0x000fe20000000000 */
[----:B------:R-:W-:Y:S01]  /*19780*/  ISETP.GT.AND P2, PT, R2, 0x1, PT ;  /* 0x000000010200780c */ /* 0x000fe20003f44270 */
[----:B------:R-:W-:Y:S01]  /*19790*/  UIADD3 UR16, UR7, 0x100, URZ ;  /* 0x0000010007107890 */ /* 0x000fe2000fffe03f */
[----:B------:R-:W-:Y:S01]  /*197a0*/  ISETP.NE.AND P1, PT, R4, 0x4, PT ;  /* 0x000000040400780c */ /* 0x000fe20003f25270 */
[----:B------:R-:W-:-:S02]  /*197b0*/  UIADD3.X UR7, URZ, UR23, URZ, UP0, !UPT ;  /* 0x000000173f077290 */ /* 0x000fc400087fe43f */
[----:B------:R-:W-:Y:S01]  /*197c0*/  UIADD3 UR17, UR8, 0x18100, URZ ;  /* 0x0001810008117890 */ /* 0x000fe2000fffe03f */
[----:B------:R-:W-:Y:S02]  /*197d0*/  SEL R12, RZ, 0x1, P1 ;  /* 0x00000001ff0c7807 */ /* 0x000fe40000800000 */
[----:B------:R-:W-:Y:S01]  /*197e0*/  UMOV UR8, UR16 ;  /* 0x0000001000087c82 */ /* 0x000fe20008000000 */
[----:B------:R-:W-:Y:S02]  /*197f0*/  SEL R4, R4, RZ, P1 ;  /* 0x000000ff04047207 */ /* 0x000fe40000800000 */
[----:B------:R-:W-:Y:S01]  /*19800*/  LOP3.LUT R3, R3, R12, RZ, 0x3c, !PT ;  /* 0x0000000c03037212 */ /* 0x000fe200078e3cff */
[----:B------:R0:W-:Y:S02]  /*19810*/  UTMALDG.3D [UR8], [UR6], desc[UR14] ;  /* 0x00000e08060075b4 */ /* 0x0001e40008011000 */
[----:B0-----:R-:W-:Y:S01]  /*19820*/  UMOV UR8, UR17 ;  /* 0x0000001100087c82 */ /* 0x001fe20008000000 */
[----:B------:R-:W-:-:S02]  /*19830*/  UMOV UR11, UR19 ;  /* 0x00000013000b7c82 */ /* 0x000fc40008000000 */
[----:B------:R0:W-:Y:S02]  /*19840*/  UTMALDG.3D [UR8], [UR26], desc[UR14] ;  /* 0x00000e081a0075b4 */ /* 0x0001e40008011000 */
[----:B0-----:R-:W-:Y:S05]  /*19850*/  @P2 BRA `(.L_x_400) ;  /* 0xfffffffc00442947 */ /* 0x001fea000383ffff */
.L_x_396:
[----:B------:R-:W-:Y:S05]  /*19860*/  BSYNC B1 ;  /* 0x0000000000017941 */ /* 0x000fea0003800000 */
.L_x_395:
[----:B------:R-:W2:Y:S01]  /*19870*/  LDL.LU R18, [R1+0x1f8] ;  /* 0x0001f80001127983 */ /* 0x000ea20000300800 */
[----:B------:R-:W-:Y:S01]  /*19880*/  LOP3.LUT P2, RZ, R11, 0xff, RZ, 0xc0, !PT ;  /* 0x000000ff0bff7812 */ /* 0x000fe2000784c0ff */
[C---:B------:R-:W-:Y:S01]  /*19890*/  IMAD.IADD R0, R13.reuse, 0x1, R0 ;  /* 0x000000010d007824 */ /* 0x040fe200078e0200 */
[----:B------:R-:W-:Y:S01]  /*198a0*/  ULDC.64 UR6, c[0x0][0x650] ;  /* 0x0001940000067ab9 */ /* 0x000fe20000000a00 */
[----:B------:R-:W3:Y:S01]  /*198b0*/  LDL.LU R17, [R1+0x200] ;  /* 0x0002000001117983 */ /* 0x000ee20000300800 */
[----:B------:R-:W-:Y:S01]  /*198c0*/  BSSY B1, `(.L_x_401) ;  /* 0x000006f000017945 */ /* 0x000fe20003800000 */
[----:B------:R-:W-:Y:S01]  /*198d0*/  IMAD.MOV.U32 R5, RZ, RZ, -0x1 ;  /* 0xffffffffff057424 */ /* 0x000fe200078e00ff */
[----:B------:R-:W-:Y:S01]  /*198e0*/  ISETP.GT.U32.AND P1, PT, R0, 0x3, PT ;  /* 0x000000030000780c */ /* 0x000fe20003f24070 */
[----:B------:R-:W-:Y:S01]  /*198f0*/  IMAD.MOV.U32 R7, RZ, RZ, -0x1 ;  /* 0xffffffffff077424 */ /* 0x000fe200078e00ff */
[----:B------:R-:W-:Y:S01]  /*19900*/  SHF.R.U32.HI R2, RZ, 0x2, R0 ;  /* 0x00000002ff027819 */ /* 0x000fe20000011600 */
[----:B------:R-:W-:Y:S01]  /*19910*/  IMAD.MOV.U32 R6, RZ, RZ, -0x1 ;  /* 0xffffffffff067424 */ /* 0x000fe200078e00ff */
[----:B------:R-:W-:-:S02]  /*19920*/  ISETP.LT.U32.AND P1, PT, R13, 0x4, P1 ;  /* 0x000000040d00780c */ /* 0x000fc40000f21070 */
[----:B------:R-:W-:Y:S01]  /*19930*/  LOP3.LUT R2, R2, 0x1, RZ, 0xc0, !PT ;  /* 0x0000000102027812 */ /* 0x000fe200078ec0ff */
[----:B------:R-:W0:Y:S01]  /*19940*/  @P2 S2R R4, SR_CgaCtaId ;  /* 0x0000000000042919 */ /* 0x000e220000008800 */
[----:B------:R-:W-:Y:S02]  /*19950*/  @P2 MOV R3, 0x400 ;  /* 0x0000040000032802 */ /* 0x000fe40000000f00 */
[----:B------:R-:W-:Y:S02]  /*19960*/  LOP3.LUT R0, R0, 0x3, RZ, 0xc0, !PT ;  /* 0x0000000300007812 */ /* 0x000fe400078ec0ff */
[----:B------:R-:W-:Y:S02]  /*19970*/  PRMT R11, RZ, 0x7610, R11 ;  /* 0x00007610ff0b7816 */ /* 0x000fe4000000000b */
[----:B0-----:R-:W-:-:S04]  /*19980*/  @P2 LEA R3, R4, R3, 0x18 ;  /* 0x0000000304032211 */ /* 0x001fc800078ec0ff */
[----:B------:R0:W-:Y:S01]  /*19990*/  @P2 SYNCS.ARRIVE.TRANS64.A1T0 RZ, [R3+URZ+0x58], RZ ;  /* 0x000058ff03ff29a7 */ /* 0x0001e2000810003f */
[----:B------:R-:W-:-:S04]  /*199a0*/  ISETP.NE.U32.AND P2, PT, R2, 0x1, PT ;  /* 0x000000010200780c */ /* 0x000fc80003f45070 */
[----:B------:R-:W-:Y:S02]  /*199b0*/  ISETP.GT.U32.AND P2, PT, R13, 0x3, !P2 ;  /* 0x000000030d00780c */ /* 0x000fe40005744070 */
[----:B0-----:R-:W-:Y:S02]  /*199c0*/  SEL R3, RZ, 0x1, !P1 ;  /* 0x00000001ff037807 */ /* 0x001fe40004800000 */
[----:B------:R-:W-:-:S04]  /*199d0*/  SEL R2, RZ, 0x1, !P2 ;  /* 0x00000001ff027807 */ /* 0x000fc80005000000 */
[----:B------:R-:W-:Y:S02]  /*199e0*/  LOP3.LUT R8, R2, R8, R3, 0x96, !PT ;  /* 0x0000000802087212 */ /* 0x000fe400078e9603 */
[----:B------:R-:W-:Y:S02]  /*199f0*/  PRMT R2, RZ, 0x7610, R2 ;  /* 0x00007610ff027816 */ /* 0x000fe40000000002 */
[----:B---3--:R-:W-:-:S04]  /*19a00*/  IADD3 R17, P5, R17, UR20, RZ ;  /* 0x0000001411117c10 */ /* 0x008fc8000ffbe0ff */
[----:B--2---:R-:W-:Y:S01]  /*19a10*/  IADD3.X R18, R18, UR13, RZ, P5, !PT ;  /* 0x0000000d12127c10 */ /* 0x004fe2000affe4ff */
[----:B------:R0:W-:Y:S01]  /*19a20*/  STL [R1+0x200], R17 ;  /* 0x0002001101007387 */ /* 0x0001e20000100800 */
[----:B------:R-:W-:-:S03]  /*19a30*/  ISETP.GE.U32.AND P5, PT, R17, UR6, PT ;  /* 0x0000000611007c0c */ /* 0x000fc6000bfa6070 */
[----:B------:R0:W-:Y:S01]  /*19a40*/  STL [R1+0x1f8], R18 ;  /* 0x0001f81201007387 */ /* 0x0001e20000100800 */
[----:B------:R-:W-:-:S13]  /*19a50*/  ISETP.GE.U32.AND.EX P1, PT, R18, UR7, PT, P5 ;  /* 0x0000000712007c0c */ /* 0x000fda000bf26150 */
[----:B0-----:R-:W-:Y:S05]  /*19a60*/  @P1 BRA `(.L_x_402) ;  /* 0x0000000400501947 */ /* 0x001fea0003800000 */
[----:B------:R-:W-:Y:S01]  /*19a70*/  ULDC.64 UR6, c[0x0][0x628] ;  /* 0x00018a0000067ab9 */ /* 0x000fe20000000a00 */
[----:B------:R-:W0:Y:S01]  /*19a80*/  S2R R12, SR_CTAID.X ;  /* 0x00000000000c7919 */ /* 0x000e220000002500 */
[----:B------:R-:W-:Y:S01]  /*19a90*/  ISETP.NE.U32.AND P1, PT, RZ, UR6, PT ;  /* 0x00000006ff007c0c */ /* 0x000fe2000bf25070 */
[----:B------:R-:W-:Y:S01]  /*19aa0*/  ULDC UR9, c[0x0][0x630] ;  /* 0x00018c0000097ab9 */ /* 0x000fe20000000800 */
[----:B------:R-:W-:Y:S01]  /*19ab0*/  IMAD.MOV.U32 R2, RZ, RZ, R17 ;  /* 0x000000ffff027224 */ /* 0x000fe200078e0011 */
[----:B------:R-:W1:Y:S01]  /*19ac0*/  S2R R9, SR_CTAID.Y ;  /* 0x0000000000097919 */ /* 0x000e620000002600 */
[----:B------:R-:W-:Y:S01]  /*19ad0*/  ISETP.NE.AND.EX P1, PT, RZ, UR7, PT, P1 ;  /* 0x00000007ff007c0c */ /* 0x000fe2000bf25310 */
[----:B------:R-:W-:-:S12]  /*19ae0*/  IMAD.MOV.U32 R3, RZ, RZ, R18 ;  /* 0x000000ffff037224 */ /* 0x000fd800078e0012 */
[----:B------:R-:W-:Y:S05]  /*19af0*/  @!P1 BRA `(.L_x_403) ;  /* 0x0000000000289947 */ /* 0x000fea0003800000 */
[----:B------:R-:W-:Y:S02]  /*19b00*/  ULDC UR8, c[0x0][0x634] ;  /* 0x00018d0000087ab9 */ /* 0x000fe40000000800 */
[----:B------:R-:W-:-:S05]  /*19b10*/  IADD3 R7, P1, R17, UR8, RZ ;  /* 0x0000000811077c10 */ /* 0x000fca000ff3e0ff */
[----:B------:R-:W-:-:S04]  /*19b20*/  IMAD.X R15, RZ, RZ, R18, P1 ;  /* 0x000000ffff0f7224 */ /* 0x000fc800008e0612 */
[----:B------:R-:W-:-:S04]  /*19b30*/  IMAD.WIDE.U32 R4, R15, UR6, RZ ;  /* 0x000000060f047c25 */ /* 0x000fc8000f8e00ff */
[----:B------:R-:W-:-:S04]  /*19b40*/  IMAD.WIDE.U32 R4, P1, R7, UR7, R4 ;  /* 0x0000000707047c25 */ /* 0x000fc8000f820004 */
[----:B------:R-:W-:-:S04]  /*19b50*/  IMAD.WIDE.U32 R6, R7, UR6, RZ ;  /* 0x0000000607067c25 */ /* 0x000fc8000f8e00ff */
[----:B------:R-:W-:Y:S01]  /*19b60*/  IMAD.X R3, RZ, RZ, RZ, P1 ;  /* 0x000000ffff037224 */ /* 0x000fe200008e06ff */
[----:B------:R-:W-:Y:S01]  /*19b70*/  IADD3 RZ, P1, R7, R4, RZ ;  /* 0x0000000407ff7210 */ /* 0x000fe20007f3e0ff */
[----:B------:R-:W-:-:S04]  /*19b80*/  IMAD.MOV.U32 R2, RZ, RZ, R5 ;  /* 0x000000ffff027224 */ /* 0x000fc800078e0005 */
[----:B------:R-:W-:-:S08]  /*19b90*/  IMAD.WIDE.U32.X R2, R15, UR7, R2, P1 ;  /* 0x000000070f027c25 */ /* 0x000fd000088e0402 */
.L_x_403:
[--C-:B------:R-:W-:Y:S01]  /*19ba0*/  SHF.R.U64 R6, R2, UR9, R3.reuse ;  /* 0x0000000902067c19 */ /* 0x100fe20008001203 */
[----:B------:R-:W-:Y:S01]  /*19bb0*/  ULDC.64 UR6, c[0x0][0x620] ;  /* 0x0001880000067ab9 */ /* 0x000fe20000000a00 */
[----:B------:R-:W-:Y:S01]  /*19bc0*/  SHF.R.U32.HI R2, RZ, UR9, R3 ;  /* 0x00000009ff027c19 */ /* 0x000fe20008011603 */
[----:B------:R-:W-:Y:S01]  /*19bd0*/  IMAD.MOV.U32 R3, RZ, RZ, R18 ;  /* 0x000000ffff037224 */ /* 0x000fe200078e0012 */
[----:B------:R-:W-:Y:S01]  /*19be0*/  IADD3 R5, P1, RZ, -R6, RZ ;  /* 0x80000006ff057210 */ /* 0x000fe20007f3e0ff */
[----:B------:R-:W2:Y:S01]  /*19bf0*/  LDC R19, c[0x0][0x144] ;  /* 0x00005100ff137b82 */ /* 0x000ea20000000800 */
[----:B0-----:R-:W-:Y:S01]  /*19c00*/  I2FP.F32.U32 R7, R12 ;  /* 0x0000000c00077245 */ /* 0x001fe20000201000 */
[----:B------:R-:W-:Y:S01]  /*19c10*/  ULDC.64 UR10, c[0x0][0x640] ;  /* 0x00019000000a7ab9 */ /* 0x000fe20000000a00 */
[----:B------:R-:W-:Y:S01]  /*19c20*/  ULDC UR8, c[0x0][0x608] ;  /* 0x0001820000087ab9 */ /* 0x000fe20000000800 */
[----:B------:R-:W-:Y:S01]  /*19c30*/  IMAD.X R2, RZ, RZ, ~R2, P1 ;  /* 0x000000ffff027224 */ /* 0x000fe200008e0e02 */
[----:B------:R-:W-:-:S03]  /*19c40*/  ISETP.NE.U32.AND P1, PT, RZ, UR10, PT ;  /* 0x0000000aff007c0c */ /* 0x000fc6000bf25070 */
[----:B------:R-:W-:Y:S01]  /*19c50*/  IMAD R4, R2, UR6, RZ ;  /* 0x0000000602047c24 */ /* 0x000fe2000f8e02ff */
[----:B------:R-:W0:Y:S01]  /*19c60*/  LDC R16, c[0x0][0x148] ;  /* 0x00005200ff107b82 */ /* 0x000e220000000800 */
[----:B------:R-:W-:Y:S01]  /*19c70*/  IMAD.MOV.U32 R2, RZ, RZ, R17 ;  /* 0x000000ffff027224 */ /* 0x000fe200078e0011 */
[----:B------:R-:W-:-:S03]  /*19c80*/  ISETP.NE.AND.EX P1, PT, RZ, UR11, PT, P1 ;  /* 0x0000000bff007c0c */ /* 0x000fc6000bf25310 */
[----:B------:R-:W-:Y:S01]  /*19c90*/  IMAD.WIDE.U32 R2, R5, UR6, R2 ;  /* 0x0000000605027c25 */ /* 0x000fe2000f8e0002 */
[----:B------:R-:W-:-:S03]  /*19ca0*/  ULDC UR6, c[0x0][0x150] ;  /* 0x0000540000067ab9 */ /* 0x000fc60000000800 */
[----:B------:R-:W-:Y:S02]  /*19cb0*/  IMAD R5, R5, UR7, R4 ;  /* 0x0000000705057c24 */ /* 0x000fe4000f8e0204 */
[----:B------:R-:W-:Y:S01]  /*19cc0*/  FMUL R4, R7, UR6 ;  /* 0x0000000607047c20 */ /* 0x000fe20008400000 */
[----:B------:R-:W-:Y:S01]  /*19cd0*/  ULDC UR6, c[0x0][0x618] ;  /* 0x0001860000067ab9 */ /* 0x000fe20000000800 */
[----:B------:R-:W-:Y:S01]  /*19ce0*/  ULDC UR7, c[0x0][0x154] ;  /* 0x0000550000077ab9 */ /* 0x000fe20000000800 */
[----:B------:R-:W-:-:S03]  /*19cf0*/  IMAD.IADD R3, R3, 0x1, R5 ;  /* 0x0000000103037824 */ /* 0x000fc600078e0205 */
[----:B------:R-:W3:Y:S02]  /*19d00*/  F2I.U32.TRUNC.NTZ R4, R4 ;  /* 0x0000000400047305 */ /* 0x000ee4000020f000 */
[----:B------:R-:W-:Y:S02]  /*19d10*/  SHF.R.U64 R7, R2, UR6, R3 ;  /* 0x0000000602077c19 */ /* 0x000fe40008001203 */
[----:B-1----:R-:W-:-:S05]  /*19d20*/  I2FP.F32.U32 R2, R9 ;  /* 0x0000000900027245 */ /* 0x002fca0000201000 */
[----:B------:R-:W-:Y:S01]  /*19d30*/  FMUL R5, R2, UR7 ;  /* 0x0000000702057c20 */ /* 0x000fe20008400000 */
[----:B------:R-:W-:Y:S01]  /*19d40*/  SHF.R.U32.HI R2, RZ, UR6, R3 ;  /* 0x00000006ff027c19 */ /* 0x000fe20008011603 */
[----:B------:R-:W-:Y:S02]  /*19d50*/  ULDC UR6, c[0x0][0x658] ;  /* 0x0001960000067ab9 */ /* 0x000fe40000000800 */
[----:B------:R1:W4:Y:S01]  /*19d60*/  F2I.U32.TRUNC.NTZ R18, R5 ;  /* 0x0000000500127305 */ /* 0x000322000020f000 */
[----:B------:R-:W-:Y:S01]  /*19d70*/  SHF.R.U64 R15, R7, UR8, R2 ;  /* 0x00000008070f7c19 */ /* 0x000fe20008001202 */
[----:B---3--:R-:W-:Y:S01]  /*19d80*/  IMAD.MOV R4, RZ, RZ, -R4 ;  /* 0x000000ffff047224 */ /* 0x008fe200078e0a04 */
[----:B------:R-:W-:-:S03]  /*19d90*/  SHF.R.U32.HI R2, RZ, UR8, R2 ;  /* 0x00000008ff027c19 */ /* 0x000fc60008011602 */
[----:B--2---:R-:W-:Y:S01]  /*19da0*/  IMAD R12, R19, R4, R12 ;  /* 0x00000004130c7224 */ /* 0x004fe200078e020c */
[--C-:B------:R-:W-:Y:S02]  /*19db0*/  SHF.R.U64 R14, R15, UR6, R2.reuse ;  /* 0x000000060f0e7c19 */ /* 0x100fe40008001202 */
[----:B------:R-:W-:-:S03]  /*19dc0*/  SHF.R.U32.HI R17, RZ, UR6, R2 ;  /* 0x00000006ff117c19 */ /* 0x000fc60008011602 */
[----:B------:R-:W-:Y:S02]  /*19dd0*/  IMAD.MOV.U32 R2, RZ, RZ, R14 ;  /* 0x000000ffff027224 */ /* 0x000fe400078e000e */
[----:B------:R-:W-:Y:S01]  /*19de0*/  IMAD.MOV.U32 R3, RZ, RZ, R17 ;  /* 0x000000ffff037224 */ /* 0x000fe200078e0011 */
[----:B01--4-:R-:W-:Y:S06]  /*19df0*/  @!P1 BRA `(.L_x_404) ;  /* 0x0000000000289947 */ /* 0x013fec0003800000 */
[----:B------:R-:W-:Y:S02]  /*19e00*/  ULDC UR6, c[0x0][0x64c] ;  /* 0x0001930000067ab9 */ /* 0x000fe40000000800 */
[----:B------:R-:W-:-:S05]  /*19e10*/  IADD3 R3, P1, R14, UR6, RZ ;  /* 0x000000060e037c10 */ /* 0x000fca000ff3e0ff */
[----:B------:R-:W-:-:S04]  /*19e20*/  IMAD.X R17, RZ, RZ, R17, P1 ;  /* 0x000000ffff117224 */ /* 0x000fc800008e0611 */
[----:B------:R-:W-:-:S04]  /*19e30*/  IMAD.WIDE.U32 R4, R17, UR10, RZ ;  /* 0x0000000a11047c25 */ /* 0x000fc8000f8e00ff */
[----:B------:R-:W-:-:S04]  /*19e40*/  IMAD.WIDE.U32 R4, P1, R3, UR11, R4 ;  /* 0x0000000b03047c25 */ /* 0x000fc8000f820004 */
[----:B------:R-:W-:-:S04]  /*19e50*/  IMAD.WIDE.U32 R2, R3, UR10, RZ ;  /* 0x0000000a03027c25 */ /* 0x000fc8000f8e00ff */
[----:B------:R-:W-:Y:S01]  /*19e60*/  IMAD.MOV.U32 R2, RZ, RZ, R5 ;  /* 0x000000ffff027224 */ /* 0x000fe200078e0005 */
[----:B------:R-:W-:Y:S01]  /*19e70*/  IADD3 RZ, P2, R3, R4, RZ ;  /* 0x0000000403ff7210 */ /* 0x000fe20007f5e0ff */
[----:B------:R-:W-:-:S04]  /*19e80*/  IMAD.X R3, RZ, RZ, RZ, P1 ;  /* 0x000000ffff037224 */ /* 0x000fc800008e06ff */
[----:B------:R-:W-:-:S08]  /*19e90*/  IMAD.WIDE.U32.X R2, R17, UR11, R2, P2 ;  /* 0x0000000b11027c25 */ /* 0x000fd000090e0402 */
.L_x_404:
[----:B------:R-:W-:Y:S01]  /*19ea0*/  ULDC UR6, c[0x0][0x648] ;  /* 0x0001920000067ab9 */ /* 0x000fe20000000800 */
[----:B------:R-:W-:Y:S01]  /*19eb0*/  LOP3.LUT R15, R15, UR18, RZ, 0xc0, !PT ;  /* 0x000000120f0f7c12 */ /* 0x000fe2000f8ec0ff */
[----:B------:R-:W-:Y:S01]  /*19ec0*/  IMAD.MOV R18, RZ, RZ, -R18 ;  /* 0x000000ffff127224 */ /* 0x000fe200078e0a12 */
[----:B------:R-:W-:Y:S01]  /*19ed0*/  SHF.R.U64 R2, R2, UR6, R3 ;  /* 0x0000000602027c19 */ /* 0x000fe20008001203 */
[----:B------:R-:W-:Y:S01]  /*19ee0*/  ULDC UR6, c[0x0][0x638] ;  /* 0x00018e0000067ab9 */ /* 0x000fe20000000800 */
[----:B------:R-:W-:Y:S01]  /*19ef0*/  LOP3.LUT R5, R7, UR4, RZ, 0xc0, !PT ;  /* 0x0000000407057c12 */ /* 0x000fe2000f8ec0ff */
[----:B------:R-:W-:Y:S01]  /*19f00*/  @P4 IMAD R12, R16, R18, R9 ;  /* 0x00000012100c4224 */ /* 0x000fe200078e0209 */
[----:B------:R-:W-:Y:S01]  /*19f10*/  ULDC UR7, c[0x0][0x610] ;  /* 0x0001840000077ab9 */ /* 0x000fe20000000800 */
[----:B------:R-:W-:Y:S02]  /*19f20*/  IMAD.MOV R3, RZ, RZ, -R2 ;  /* 0x000000ffff037224 */ /* 0x000fe400078e0a02 */
[----:B------:R-:W-:-:S02]  /*19f30*/  IMAD R15, R2, UR5, R15 ;  /* 0x00000005020f7c24 */ /* 0x000fc4000f8e020f */
[----:B------:R-:W-:Y:S01]  /*19f40*/  IMAD R14, R3, UR6, R14 ;  /* 0x00000006030e7c24 */ /* 0x000fe2000f8e020e */
[----:B------:R-:W-:Y:S01]  /*19f50*/  ULDC UR6, c[0x0][0x600] ;  /* 0x0001800000067ab9 */ /* 0x000fe20000000800 */
[----:B------:R-:W-:Y:S02]  /*19f60*/  IMAD R12, R15, UR7, R12 ;  /* 0x000000070f0c7c24 */ /* 0x000fe4000f8e020c */
[----:B------:R-:W-:Y:S02]  /*19f70*/  IMAD R5, R14, UR6, R5 ;  /* 0x000000060e057c24 */ /* 0x000fe4000f8e0205 */
[----:B------:R-:W-:-:S03]  /*19f80*/  IMAD.MOV.U32 R2, RZ, RZ, 0x1 ;  /* 0x00000001ff027424 */ /* 0x000fc600078e00ff */
[----:B------:R-:W-:Y:S02]  /*19f90*/  SEL R7, R5, R12, !P4 ;  /* 0x0000000c05077207 */ /* 0x000fe40006000000 */
[----:B------:R-:W-:-:S07]  /*19fa0*/  SEL R5, R12, R5, !P4 ;  /* 0x000000050c057207 */ /* 0x000fce0006000000 */
.L_x_402:
[----:B------:R-:W-:Y:S05]  /*19fb0*/  BSYNC B1 ;  /* 0x0000000000017941 */ /* 0x000fea0003800000 */
.L_x_401:
[----:B------:R-:W-:-:S13]  /*19fc0*/  LOP3.LUT P1, RZ, R2, 0xff, RZ, 0xc0, !PT ;  /* 0x000000ff02ff7812 */ /* 0x000fda000782c0ff */
[----:B------:R-:W-:Y:S05]  /*19fd0*/  @P1 BRA `(.L_x_405) ;  /* 0xfffffff400301947 */ /* 0x000fea000383ffff */
[----:B------:R-:W-:Y:S05]  /*19fe0*/  BSYNC B0 ;  /* 0x0000000000007941 */ /* 0x000fea0003800000 */
.L_x_393:
[----:B------:R-:W-:-:S03]  /*19ff0*/  UMOV UR6, 0xffffffff ;  /* 0xffffffff00067882 */ /* 0x000fc60000000000 */
[----:B------:R-:W-:Y:S05]  /*1a000*/  BRA.DIV UR6, `(.L_x_406) ;  /* 0x0000000606307947 */ /* 0x000fea000b800000 */
[----:B------:R-:W-:-:S13]  /*1a010*/  ELECT P0, URZ, PT ;  /* 0x00000000003f782f */ /* 0x000fda0003800000 */
.L_x_420:
[----:B------:R-:W-:Y:S04]  /*1a020*/  BSSY B0, `(.L_x_407) ;  /* 0x000002e000007945 */ /* 0x000fe80003800000 */
[----:B------:R-:W-:Y:S05]  /*1a030*/  @!P0 BRA `(.L_x_408) ;  /* 0x0000000000b08947 */ /* 0x000fea0003800000 */
[----:B------:R-:W2:Y:S02]  /*1a040*/  LDL R2, [R1+0x1f4] ;  /* 0x0001f40001027983 */ /* 0x000ea40000100800 */
[----:B--2---:R-:W-:-:S13]  /*1a050*/  R2UR UR6, R2 ;  /* 0x00000000020672ca */ /* 0x004fda00000e0000 */
[----:B------:R-:W-:-:S04]  /*1a060*/  ULOP3.LUT UR6, UR6, 0x2, URZ, 0xfc, !UPT ;  /* 0x0000000206067892 */ /* 0x000fc8000f8efc3f */
[----:B------:R-:W-:-:S06]  /*1a070*/  UISETP.NE.AND UP0, UPT, UR6, 0x3, UPT ;  /* 0x000000030600788c */ /* 0x000fcc000bf05270 */
[----:B------:R-:W-:-:S13]  /*1a080*/  PLOP3.LUT P0, PT, PT, PT, UP0, 0x80, 0x0 ;  /* 0x000000000000781c */ /* 0x000fda0003f0f008 */
[----:B------:R-:W-:Y:S05]  /*1a090*/  @!P0 BRA `(.L_x_409) ;  /* 0x0000000000048947 */ /* 0x000fea0003800000 */
[----:B------:R-:W-:Y:S01]  /*1a0a0*/  BPT.TRAP 0x1 ;  /* 0x000000040000795c */ /* 0x000fe20000300000 */
.L_x_409:
[----:B------:R-:W0:Y:S01]  /*1a0b0*/  S2R R3, SR_CgaCtaId ;  /* 0x0000000000037919 */ /* 0x000e220000008800 */
[----:B------:R-:W-:-:S04]  /*1a0c0*/  MOV R2, 0x400 ;  /* 0x0000040000027802 */ /* 0x000fc80000000f00 */
[----:B0-----:R-:W-:Y:S02]  /*1a0d0*/  LEA R3, R3, R2, 0x18 ;  /* 0x0000000203037211 */ /* 0x001fe400078ec0ff */
[----:B------:R-:W-:-:S03]  /*1a0e0*/  SHF.L.U32 R2, R8, 0x1f, RZ ;  /* 0x0000001f08027819 */ /* 0x000fc600000006ff */
[----:B------:R-:W-:-:S04]  /*1a0f0*/  VIADD R3, R3, 0x20 ;  /* 0x0000002003037836 */ /* 0x000fc80000000000 */
[C---:B------:R-:W-:Y:S02]  /*1a100*/  IMAD R7, R0.reuse, 0x8, R3 ;  /* 0x0000000800077824 */ /* 0x040fe400078e0203 */
[----:B------:R-:W-:Y:S02]  /*1a110*/  VIADD R0, R0, 0x1 ;  /* 0x0000000100007836 */ /* 0x000fe40000000000 */
[----:B------:R-:W0:Y:S03]  /*1a120*/  SYNCS.PHASECHK.TRANS64.TRYWAIT P0, [R7+URZ], R2 ;  /* 0x00000002070075a7 */ /* 0x000e26000800017f */
[----:B------:R-:W-:-:S04]  /*1a130*/  ISETP.NE.AND P1, PT, R0, 0x4, PT ;  /* 0x000000040000780c */ /* 0x000fc80003f25270 */
[----:B------:R-:W-:Y:S02]  /*1a140*/  SEL R5, RZ, 0x1, P1 ;  /* 0x00000001ff057807 */ /* 0x000fe40000800000 */
[----:B------:R-:W-:Y:S02]  /*1a150*/  SEL R0, R0, RZ, P1 ;  /* 0x000000ff00007207 */ /* 0x000fe40000800000 */
[----:B------:R-:W-:-:S03]  /*1a160*/  LOP3.LUT R5, R8, R5, RZ, 0x3c, !PT ;  /* 0x0000000508057212 */ /* 0x000fc600078e3cff */
[----:B------:R-:W-:Y:S01]  /*1a170*/  IMAD R9, R0, 0x8, R3 ;  /* 0x0000000800097824 */ /* 0x000fe200078e0203 */
[----:B------:R-:W-:Y:S01]  /*1a180*/  SHF.L.U32 R4, R5, 0x1f, RZ ;  /* 0x0000001f05047819 */ /* 0x000fe200000006ff */
[----:B0-----:R-:W-:Y:S06]  /*1a190*/  @!P0 BRA `(.L_x_410) ;  /* 0x0000000000f08947 */ /* 0x001fec0003800000 */
.L_x_421:
[----:B------:R-:W1:Y:S01]  /*1a1a0*/  SYNCS.PHASECHK.TRANS64.TRYWAIT P0, [R9+URZ], R4 ;  /* 0x00000004090075a7 */ /* 0x000e62000800017f */
[----:B------:R-:W-:-:S05]  /*1a1b0*/  VIADD R0, R0, 0x1 ;  /* 0x0000000100007836 */ /* 0x000fca0000000000 */
[----:B------:R-:W-:-:S04]  /*1a1c0*/  ISETP.NE.AND P1, PT, R0, 0x4, PT ;  /* 0x000000040000780c */ /* 0x000fc80003f25270 */
[----:B0-----:R-:W-:Y:S02]  /*1a1d0*/  SEL R2, RZ, 0x1, P1 ;  /* 0x00000001ff027807 */ /* 0x001fe40000800000 */
[----:B------:R-:W-:Y:S02]  /*1a1e0*/  SEL R0, R0, RZ, P1 ;  /* 0x000000ff00007207 */ /* 0x000fe40000800000 */
[----:B------:R-:W-:-:S03]  /*1a1f0*/  LOP3.LUT R7, R5, R2, RZ, 0x3c, !PT ;  /* 0x0000000205077212 */ /* 0x000fc600078e3cff */
[----:B------:R-:W-:Y:S01]  /*1a200*/  IMAD R6, R0, 0x8, R3 ;  /* 0x0000000800067824 */ /* 0x000fe200078e0203 */
[----:B------:R-:W-:Y:S01]  /*1a210*/  SHF.L.U32 R5, R7, 0x1f, RZ ;  /* 0x0000001f07057819 */ /* 0x000fe200000006ff */
[----:B-1----:R-:W-:Y:S06]  /*1a220*/  @!P0 BRA `(.L_x_411) ;  /* 0x0000000000e08947 */ /* 0x002fec0003800000 */
.L_x_422:
[----:B------:R-:W1:Y:S01]  /*1a230*/  SYNCS.PHASECHK.TRANS64.TRYWAIT P0, [R6+URZ], R5 ;  /* 0x00000005060075a7 */ /* 0x000e62000800017f */
[----:B------:R-:W-:-:S05]  /*1a240*/  VIADD R0, R0, 0x1 ;  /* 0x0000000100007836 */ /* 0x000fca0000000000 */
[----:B------:R-:W-:-:S04]  /*1a250*/  ISETP.NE.AND P1, PT, R0, 0x4, PT ;  /* 0x000000040000780c */ /* 0x000fc80003f25270 */
[----:B------:R-:W-:Y:S02]  /*1a260*/  SEL R2, RZ, 0x1, P1 ;  /* 0x00000001ff027807 */ /* 0x000fe40000800000 */
[----:B------:R-:W-:Y:S02]  /*1a270*/  SEL R0, R0, RZ, P1 ;  /* 0x000000ff00007207 */ /* 0x000fe40000800000 */
[----:B------:R-:W-:Y:S01]  /*1a280*/  LOP3.LUT R2, R7, R2, RZ, 0x3c, !PT ;  /* 0x0000000207027212 */ /* 0x000fe200078e3cff */
[----:B-1----:R-:W-:Y:S06]  /*1a290*/  @!P0 BRA `(.L_x_412) ;  /* 0x0000000000d88947 */ /* 0x002fec0003800000 */
.L_x_423:
[----:B------:R-:W-:Y:S01]  /*1a2a0*/  IMAD R3, R0, 0x8, R3 ;  /* 0x0000000800037824 */ /* 0x000fe200078e0203 */
[----:B------:R-:W-:-:S07]  /*1a2b0*/  SHF.L.U32 R0, R2, 0x1f, RZ ;  /* 0x0000001f02007819 */ /* 0x000fce00000006ff */
.L_x_413:
[----:B--2---:R2:W3:Y:S02]  /*1a2c0*/  SYNCS.PHASECHK.TRANS64.TRYWAIT P0, [R3+URZ], R0 ;  /* 0x00000000030075a7 */ /* 0x0044e4000800017f */
[----:B---3--:R-:W-:Y:S05]  /*1a2d0*/  @!P0 NANOSLEEP.SYNCS 0x989680 ;  /* 0x009896800000895d */ /* 0x008fea0003900000 */
[----:B------:R-:W3:Y:S02]  /*1a2e0*/  @!P0 SYNCS.PHASECHK.TRANS64 P0, [R3+URZ], R0 ;  /* 0x00000000030085a7 */ /* 0x000ee4000800007f */
[----:B---3--:R-:W-:Y:S05]  /*1a2f0*/  @!P0 BRA `(.L_x_413) ;  /* 0xfffffffc00f08947 */ /* 0x008fea000383ffff */
.L_x_408:
[----:B------:R-:W-:Y:S05]  /*1a300*/  BSYNC B0 ;  /* 0x0000000000007941 */ /* 0x000fea0003800000 */
.L_x_407:
[----:B------:R-:W-:Y:S05]  /*1a310*/  EXIT ;  /* 0x000000000000794d */ /* 0x000fea0003800000 */
.L_x_17:
[----:B-1----:R-:W-:-:S04]  /*1a320*/  IMAD.U32 R3, RZ, RZ, UR6 ;  /* 0x00000006ff037e24 */ /* 0x002fc8000f8e00ff */
[----:B------:R1:W3:Y:S03]  /*1a330*/  SYNCS.PHASECHK.TRANS64.TRYWAIT P0, [R3+URZ], R0 ;  /* 0x00000000030075a7 */ /* 0x0002e6000800017f */
[----:B---3--:R-:W-:Y:S05]  /*1a340*/  @!P0 NANOSLEEP.SYNCS 0x989680 ;  /* 0x009896800000895d */ /* 0x008fea0003900000 */
[----:B------:R-:W3:Y:S02]  /*1a350*/  @!P0 SYNCS.PHASECHK.TRANS64 P0, [R3+URZ], R0 ;  /* 0x00000000030085a7 */ /* 0x000ee4000800007f */
[----:B---3--:R-:W-:Y:S05]  /*1a360*/  @!P0 BRA `(.L_x_17) ;  /* 0xfffffffc00ec8947 */ /* 0x008fea000383ffff */
[----:B------:R-:W-:Y:S05]  /*1a370*/  BRA `(.L_x_16) ;  /* 0xfffffe7c00e87947 */ /* 0x000fea000383ffff */
.L_x_23:
[----:B-----5:R4:W-:Y:S02]  /*1a380*/  STL [R1+0x218], R0 ;  /* 0x0002180001007387 */ /* 0x0209e40000100800 */
[----:B----4-:R-:W-:-:S04]  /*1a390*/  IMAD.U32 R0, RZ, RZ, UR8 ;  /* 0x00000008ff007e24 */ /* 0x010fc8000f8e00ff */
[----:B------:R4:W0:Y:S03]  /*1a3a0*/  SYNCS.PHASECHK.TRANS64.TRYWAIT P0, [R0+URZ], R229 ;  /* 0x000000e5000075a7 */ /* 0x000826000800017f */
[----:B0-----:R-:W-:Y:S05]  /*1a3b0*/  @!P0 NANOSLEEP.SYNCS 0x989680 ;  /* 0x009896800000895d */ /* 0x001fea0003900000 */
[----:B------:R4:W0:Y:S02]  /*1a3c0*/  @!P0 SYNCS.PHASECHK.TRANS64 P0, [R0+URZ], R229 ;  /* 0x000000e5000085a7 */ /* 0x000824000800007f */
[----:B----4-:R4:W5:Y:S02]  /*1a3d0*/  LDL.LU R0, [R1+0x218] ;  /* 0x0002180001007983 */ /* 0x0109640000300800 */
[----:B0---4-:R-:W-:Y:S05]  /*1a3e0*/  @!P0 BRA `(.L_x_23) ;  /* 0xfffffffc00e48947 */ /* 0x011fea000383ffff */
[----:B------:R-:W-:Y:S05]  /*1a3f0*/  BRA `(.L_x_22) ;  /* 0xfffffeb4007c7947 */ /* 0x000fea000383ffff */
.L_x_394:
[----:B------:R-:W-:Y:S01]  /*1a400*/  BSSY B1, `(.L_x_414) ;  /* 0x0000006000017945 */ /* 0x000fe20003800000 */
[----:B------:R-:W-:-:S07]  /*1a410*/  IMAD.MOV.U32 R2, RZ, RZ, -0x1 ;  /* 0xffffffffff027424 */ /* 0x000fce00078e00ff */
[----:B------:R-:W-:Y:S05]  /*1a420*/  WARPSYNC.COLLECTIVE R2, `(.L_x_415) ;  /* 0x00000000020c7348 */ /* 0x000fea0003c00000 */
[----:B------:R-:W-:Y:S02]  /*1a430*/  ELECT P1, UR62, PT ;  /* 0x00000000003e782f */ /* 0x000fe40003820000 */
[----:B------:R-:W-:Y:S01]  /*1a440*/  MOV R2, UR62 ;  /* 0x0000003e00027c02 */ /* 0x000fe20008000f00 */
[----:B------:R-:W-:Y:S10]  /*1a450*/  ENDCOLLECTIVE ;  /* 0x000000000000791b */ /* 0x000ff40003800000 */
.L_x_415:
[----:B------:R-:W-:Y:S05]  /*1a460*/  BSYNC B1 ;  /* 0x0000000000017941 */ /* 0x000fea0003800000 */
.L_x_414:
[----:B------:R-:W-:Y:S05]  /*1a470*/  BRA `(.L_x_416) ;  /* 0xfffffff000147947 */ /* 0x000fea000383ffff */
.L_x_397:
[----:B0-----:R0:W1:Y:S02]  /*1a480*/  SYNCS.PHASECHK.TRANS64.TRYWAIT P1, [R12+URZ+0x20], R5 ;  /* 0x000020050c0075a7 */ /* 0x001064000802017f */
[----:B-1----:R-:W-:Y:S05]  /*1a490*/  @!P1 NANOSLEEP.SYNCS 0x989680 ;  /* 0x009896800000995d */ /* 0x002fea0003900000 */
[----:B------:R-:W1:Y:S02]  /*1a4a0*/  @!P1 SYNCS.PHASECHK.TRANS64 P1, [R12+URZ+0x20], R5 ;  /* 0x000020050c0095a7 */ /* 0x000e64000802007f */
[----:B-1----:R-:W-:Y:S05]  /*1a4b0*/  @!P1 BRA `(.L_x_397) ;  /* 0xfffffffc00f09947 */ /* 0x002fea000383ffff */
[----:B------:R-:W-:Y:S05]  /*1a4c0*/  BRA `(.L_x_417) ;  /* 0xfffffff000487947 */ /* 0x000fea000383ffff */
.L_x_406:
[----:B------:R-:W-:Y:S01]  /*1a4d0*/  BSSY B0, `(.L_x_418) ;  /* 0x0000006000007945 */ /* 0x000fe20003800000 */
[----:B------:R-:W-:-:S07]  /*1a4e0*/  IMAD.MOV.U32 R2, RZ, RZ, -0x1 ;  /* 0xffffffffff027424 */ /* 0x000fce00078e00ff */
[----:B------:R-:W-:Y:S05]  /*1a4f0*/  WARPSYNC.COLLECTIVE R2, `(.L_x_419) ;  /* 0x00000000020c7348 */ /* 0x000fea0003c00000 */
[----:B------:R-:W-:Y:S02]  /*1a500*/  ELECT P1, UR62, PT ;  /* 0x00000000003e782f */ /* 0x000fe40003820000 */
[----:B------:R-:W-:Y:S01]  /*1a510*/  MOV R2, UR62 ;  /* 0x0000003e00027c02 */ /* 0x000fe20008000f00 */
[----:B------:R-:W-:Y:S10]  /*1a520*/  ENDCOLLECTIVE ;  /* 0x000000000000791b */ /* 0x000ff40003800000 */
.L_x_419:
[----:B------:R-:W-:Y:S05]  /*1a530*/  BSYNC B0 ;  /* 0x0000000000007941 */ /* 0x000fea0003800000 */
.L_x_418:
[----:B------:R-:W-:Y:S01]  /*1a540*/  PLOP3.LUT P0, PT, P1, PT, PT, 0x80, 0x0 ;  /* 0x000000000000781c */ /* 0x000fe20000f0f070 */
[----:B------:R-:W-:-:S12]  /*1a550*/  BRA `(.L_x_420) ;  /* 0xfffffff800b07947 */ /* 0x000fd8000383ffff */
.L_x_410:
[----:B0-----:R0:W1:Y:S02]  /*1a560*/  SYNCS.PHASECHK.TRANS64.TRYWAIT P0, [R7+URZ], R2 ;  /* 0x00000002070075a7 */ /* 0x001064000800017f */
[----:B-1----:R-:W-:Y:S05]  /*1a570*/  @!P0 NANOSLEEP.SYNCS 0x989680 ;  /* 0x009896800000895d */ /* 0x002fea0003900000 */
[----:B------:R-:W1:Y:S02]  /*1a580*/  @!P0 SYNCS.PHASECHK.TRANS64 P0, [R7+URZ], R2 ;  /* 0x00000002070085a7 */ /* 0x000e64000800007f */
[----:B-1----:R-:W-:Y:S05]  /*1a590*/  @!P0 BRA `(.L_x_410) ;  /* 0xfffffffc00f08947 */ /* 0x002fea000383ffff */
[----:B------:R-:W-:Y:S05]  /*1a5a0*/  BRA `(.L_x_421) ;  /* 0xfffffff800fc7947 */ /* 0x000fea000383ffff */
.L_x_411:
[----:B0-----:R0:W1:Y:S02]  /*1a5b0*/  SYNCS.PHASECHK.TRANS64.TRYWAIT P0, [R9+URZ], R4 ;  /* 0x00000004090075a7 */ /* 0x001064000800017f */
[----:B-1----:R-:W-:Y:S05]  /*1a5c0*/  @!P0 NANOSLEEP.SYNCS 0x989680 ;  /* 0x009896800000895d */ /* 0x002fea0003900000 */
[----:B------:R-:W1:Y:S02]  /*1a5d0*/  @!P0 SYNCS.PHASECHK.TRANS64 P0, [R9+URZ], R4 ;  /* 0x00000004090085a7 */ /* 0x000e64000800007f */
[----:B-1----:R-:W-:Y:S05]  /*1a5e0*/  @!P0 BRA `(.L_x_411) ;  /* 0xfffffffc00f08947 */ /* 0x002fea000383ffff */
[----:B------:R-:W-:Y:S05]  /*1a5f0*/  BRA `(.L_x_422) ;  /* 0xfffffffc000c7947 */ /* 0x000fea000383ffff */
.L_x_412:
[----:B-1----:R1:W2:Y:S02]  /*1a600*/  SYNCS.PHASECHK.TRANS64.TRYWAIT P0, [R6+URZ], R5 ;  /* 0x00000005060075a7 */ /* 0x0022a4000800017f */
[----:B--2---:R-:W-:Y:S05]  /*1a610*/  @!P0 NANOSLEEP.SYNCS 0x989680 ;  /* 0x009896800000895d */ /* 0x004fea0003900000 */
[----:B------:R-:W2:Y:S02]  /*1a620*/  @!P0 SYNCS.PHASECHK.TRANS64 P0, [R6+URZ], R5 ;  /* 0x00000005060085a7 */ /* 0x000ea4000800007f */
[----:B--2---:R-:W-:Y:S05]  /*1a630*/  @!P0 BRA `(.L_x_412) ;  /* 0xfffffffc00f08947 */ /* 0x004fea000383ffff */
[----:B------:R-:W-:Y:S05]  /*1a640*/  BRA `(.L_x_423) ;  /* 0xfffffffc00147947 */ /* 0x000fea000383ffff */
.L_x_424:
[----:B------:R-:W-:-:S00]  /*1a650*/  BRA `(.L_x_424) ;  /* 0xfffffffc00fc7947 */ /* 0x000fc0000383ffff */
[----:B------:R-:W-:-:S00]  /*1a660*/  NOP ;  /* 0x0000000000007918 */ /* 0x000fc00000000000 */
        /* <DEDUP_REMOVED lines=9> */
.L_x_425:


//--------------------- .nv.shared._ZN7cutlass13device_kernelINS_4gemm6kernel13GemmUniversalIN4cute5tupleIJiiiiEEENS1_10collective13CollectiveMmaINS1_37MainloopSm90TmaGmmaWarpSpecializedFP8ILi4ENS5_IJNS4_1CILi1EEESB_SB_EEENS1_35KernelTmaWarpSpecializedCooperativeEEENS5_IJNSA_ILi192EEENSA_ILi176EEENSA_ILi128EEEEEENS_12float_e4m3_tENS5_IJlSB_lEEESJ_SK_NS4_8TiledMMAINS4_8MMA_AtomIJNS4_4SM904GMMA30MMA_64x16x32_F32E4M3E4M3_SS_TNILNSO_7ScaleInE1ELSQ_1EEEEEENS4_6LayoutINS5_IJNSA_ILi2EEESB_SB_EEENS5_IJSB_NSA_ILi0EEESW_EEEEENS5_IJNS4_10UnderscoreESZ_SZ_EEEEENS4_13SM90_TMA_LOADENS4_14ComposedLayoutINS4_7SwizzleILi3ELi4ELi3EEENS4_18smem_ptr_flag_bitsILi8EEENST_INS5_IJNSA_ILi8EEESH_EEENS5_IJSH_SB_EEEEEEEvNS4_8identityES12_S1C_vS1D_EENS_8epilogue10collective6detail29Sm90TmaWarpSpecializedAdapterINS1G_15DefaultEpilogueISJ_SK_SK_NS1F_6thread17LinearCombinationISJ_Li1EffLNS1K_9ScaleType4KindE0ELNS_15FloatRoundStyleE2ESJ_EENS1_15EpilogueDefaultEEEEEvvEEEEvNT_6ParamsE --------------------------
	.section	.nv.shared._ZN7cutlass13device_kernelINS_4gemm6kernel13GemmUniversalIN4cute5tupleIJiiiiEEENS1_10collective13CollectiveMmaINS1_37MainloopSm90TmaGmmaWarpSpecializedFP8ILi4ENS5_IJNS4_1CILi1EEESB_SB_EEENS1_35KernelTmaWarpSpecializedCooperativeEEENS5_IJNSA_ILi192EEENSA_ILi176EEENSA_ILi128EEEEEENS_12float_e4m3_tENS5_IJlSB_lEEESJ_SK_NS4_8TiledMMAINS4_8MMA_AtomIJNS4_4SM904GMMA30MMA_64x16x32_F32E4M3E4M3_SS_TNILNSO_7ScaleInE1ELSQ_1EEEEEENS4_6LayoutINS5_IJNSA_ILi2EEESB_SB_EEENS5_IJSB_NSA_ILi0EEESW_EEEEENS5_IJNS4_10UnderscoreESZ_SZ_EEEEENS4_13SM90_TMA_LOADENS4_14ComposedLayoutINS4_7SwizzleILi3ELi4ELi3EEENS4_18smem_ptr_flag_bitsILi8EEENST_INS5_IJNSA_ILi8EEESH_EEENS5_IJSH_SB_EEEEEEEvNS4_8identityES12_S1C_vS1D_EENS_8epilogue10collective6detail29Sm90TmaWarpSpecializedAdapterINS1G_15DefaultEpilogueISJ_SK_SK_NS1F_6thread17LinearCombinationISJ_Li1EffLNS1K_9ScaleType4KindE0ELNS_15FloatRoundStyleE2ESJ_EENS1_15EpilogueDefaultEEEEEvvEEEEvNT_6ParamsE,"aw",@nobits
	.sectionflags	@""
	.align	16
	.zero		1024


//--------------------- .nv.shared.reserved.0     --------------------------
	.section	.nv.shared.reserved.0,"aw",@nobits
	.weak		__nv_reservedSMEM_offset_0_alias
	.size		__nv_reservedSMEM_offset_0_alias, 0, 0
	.other		__nv_reservedSMEM_offset_0_alias,@"STO_CUDA_RESERVED_SHARED STV_DEFAULT"
__nv_reservedSMEM_offset_0_alias:
	.zero		0


//--------------------- .nv.global                --------------------------
	.section	.nv.global,"aw",@nobits
.nv.global:
	.type		_ZN40_INTERNAL_bd4ef345_4_k_cu_172b5756_165594cute1_E,@object
	.size		_ZN40_INTERNAL_bd4ef345_4_k_cu_172b5756_165594cute1_E,(_ZN40_INTERNAL_bd4ef345_4_k_cu_172b5756_165594cuda3std3__45__cpo6cbeginE - _ZN40_INTERNAL_bd4ef345_4_k_cu_172b5756_165594cute1_E)
_ZN40_INTERNAL_bd4ef345_4_k_cu_172b5756_165594cute1_E:
	.zero		1
	.type		_ZN40_INTERNAL_bd4ef345_4_k_cu_172b5756_165594cuda3std3__45__cpo6cbeginE,@object
	.size		_ZN40_INTERNAL_bd4ef345_4_k_cu_172b5756_165594cuda3std3__45__cpo6cbeginE,(_ZN40_INTERNAL_bd4ef345_4_k_cu_172b5756_165594cuda3std3__48in_placeE - _ZN40_INTERNAL_bd4ef345_4_k_cu_172b5756_165594cuda3std3__45__cpo6cbeginE)
_ZN40_INTERNAL_bd4ef345_4_k_cu_172b5756_165594cuda3std3__45__cpo6cbeginE:
	.zero		1
	.type		_ZN40_INTERNAL_bd4ef345_4_k_cu_172b5756_165594cuda3std3__48in_placeE,@object
	.size		_ZN40_INTERNAL_bd4ef345_4_k_cu_172b5756_165594cuda3std3__48in_placeE,(_ZN40_INTERNAL_bd4ef345_4_k_cu_172b5756_165594cuda3std6ranges3__45__cpo9iter_moveE - _ZN40_INTERNAL_bd4ef345_4_k_cu_172b5756_165594cuda3std3__48in_placeE)
_ZN40_INTERNAL_bd4ef345_4_k_cu_172b5756_165594cuda3std3__48in_placeE:
	.zero		1
	.type		_ZN40_INTERNAL_bd4ef345_4_k_cu_172b5756_165594cuda3std6ranges3__45__cpo9iter_moveE,@object
	.size		_ZN40_INTERNAL_bd4ef345_4_k_cu_172b5756_165594cuda3std6ranges3__45__cpo9iter_moveE,(_ZN40_INTERNAL_bd4ef345_4_k_cu_172b5756_165594cuda3std3__45__cpo5beginE - _ZN40_INTERNAL_bd4ef345_4_k_cu_172b5756_165594cuda3std6ranges3__45__cpo9iter_moveE)
_ZN40_INTERNAL_bd4ef345_4_k_cu_172b5756_165594cuda3std6ranges3__45__cpo9iter_moveE:
	.zero		1
	.type		_ZN40_INTERNAL_bd4ef345_4_k_cu_172b5756_165594cuda3std3__45__cpo5beginE,@object
	.size		_ZN40_INTERNAL_bd4ef345_4_k_cu_172b5756_165594cuda3std3__45__cpo5beginE,(_ZN40_INTERNAL_bd4ef345_4_k_cu_172b5756_165594cuda3std3__442_GLOBAL__N__bd4ef345_4_k_cu_172b5756_165596ignoreE - _ZN40_INTERNAL_bd4ef345_4_k_cu_172b5756_165594cuda3std3__45__cpo5beginE)
_ZN40_INTERNAL_bd4ef345_4_k_cu_172b5756_165594cuda3std3__45__cpo5beginE:
	.zero		1
	.type		_ZN40_INTERNAL_bd4ef345_4_k_cu_172b5756_165594cuda3std3__442_GLOBAL__N__bd4ef345_4_k_cu_172b5756_165596ignoreE,@object
	.size		_ZN40_INTERNAL_bd4ef345_4_k_cu_172b5756_165594cuda3std3__442_GLOBAL__N__bd4ef345_4_k_cu_172b5756_165596ignoreE,(_ZN40_INTERNAL_bd4ef345_4_k_cu_172b5756_165594cute7productE - _ZN40_INTERNAL_bd4ef345_4_k_cu_172b5756_165594cuda3std3__442_GLOBAL__N__bd4ef345_4_k_cu_172b5756_165596ignoreE)
_ZN40_INTERNAL_bd4ef345_4_k_cu_172b5756_165594cuda3std3__442_GLOBAL__N__bd4ef345_4_k_cu_172b5756_165596ignoreE:
	.zero		1
	.type		_ZN40_INTERNAL_bd4ef345_4_k_cu_172b5756_165594cute7productE,@object
	.size		_ZN40_INTERNAL_bd4ef345_4_k_cu_172b5756_165594cute7productE,(_ZN40_INTERNAL_bd4ef345_4_k_cu_172b5756_165594cuda3std3__45__cpo3endE - _ZN40_INTERNAL_bd4ef345_4_k_cu_172b5756_165594cute7productE)
_ZN40_INTERNAL_bd4ef345_4_k_cu_172b5756_165594cute7productE:
	.zero		1
	.type		_ZN40_INTERNAL_bd4ef345_4_k_cu_172b5756_165594cuda3std3__45__cpo3endE,@object
	.size		_ZN40_INTERNAL_bd4ef345_4_k_cu_172b5756_165594cuda3std3__45__cpo3endE,(_ZN40_INTERNAL_bd4ef345_4_k_cu_172b5756_165594cuda3std3__419piecewise_constructE - _ZN40_INTERNAL_bd4ef345_4_k_cu_172b5756_165594cuda3std3__45__cpo3endE)
_ZN40_INTERNAL_bd4ef345_4_k_cu_172b5756_165594cuda3std3__45__cpo3endE:
	.zero		1
	.type		_ZN40_INTERNAL_bd4ef345_4_k_cu_172b5756_165594cuda3std3__419piecewise_constructE,@object
	.size		_ZN40_INTERNAL_bd4ef345_4_k_cu_172b5756_165594cuda3std3__419piecewise_constructE,(_ZN40_INTERNAL_bd4ef345_4_k_cu_172b5756_165594cuda3std3__45__cpo4cendE - _ZN40_INTERNAL_bd4ef345_4_k_cu_172b5756_165594cuda3std3__419piecewise_constructE)
_ZN40_INTERNAL_bd4ef345_4_k_cu_172b5756_165594cuda3std3__419piecewise_constructE:
	.zero		1
	.type		_ZN40_INTERNAL_bd4ef345_4_k_cu_172b5756_165594cuda3std3__45__cpo4cendE,@object
	.size		_ZN40_INTERNAL_bd4ef345_4_k_cu_172b5756_165594cuda3std3__45__cpo4cendE,(_ZN40_INTERNAL_bd4ef345_4_k_cu_172b5756_165594cuda3std6ranges3__45__cpo4swapE - _ZN40_INTERNAL_bd4ef345_4_k_cu_172b5756_165594cuda3std3__45__cpo4cendE)
_ZN40_INTERNAL_bd4ef345_4_k_cu_172b5756_165594cuda3std3__45__cpo4cendE:
	.zero		1
	.type		_ZN40_INTERNAL_bd4ef345_4_k_cu_172b5756_165594cuda3std6ranges3__45__cpo4swapE,@object
	.size		_ZN40_INTERNAL_bd4ef345_4_k_cu_172b5756_165594cuda3std6ranges3__45__cpo4swapE,(.L_7 - _ZN40_INTERNAL_bd4ef345_4_k_cu_172b5756_165594cuda3std6ranges3__45__cpo4swapE)
_ZN40_INTERNAL_bd4ef345_4_k_cu_172b5756_165594cuda3std6ranges3__45__cpo4swapE:
	.zero		1
.L_7:


//--------------------- .nv.constant0._ZN7cutlass13device_kernelINS_4gemm6kernel13GemmUniversalIN4cute5tupleIJiiiiEEENS1_10collective13CollectiveMmaINS1_37MainloopSm90TmaGmmaWarpSpecializedFP8ILi4ENS5_IJNS4_1CILi1EEESB_SB_EEENS1_35KernelTmaWarpSpecializedCooperativeEEENS5_IJNSA_ILi192EEENSA_ILi176EEENSA_ILi128EEEEEENS_12float_e4m3_tENS5_IJlSB_lEEESJ_SK_NS4_8TiledMMAINS4_8MMA_AtomIJNS4_4SM904GMMA30MMA_64x16x32_F32E4M3E4M3_SS_TNILNSO_7ScaleInE1ELSQ_1EEEEEENS4_6LayoutINS5_IJNSA_ILi2EEESB_SB_EEENS5_IJSB_NSA_ILi0EEESW_EEEEENS5_IJNS4_10UnderscoreESZ_SZ_EEEEENS4_13SM90_TMA_LOADENS4_14ComposedLayoutINS4_7SwizzleILi3ELi4ELi3EEENS4_18smem_ptr_flag_bitsILi8EEENST_INS5_IJNSA_ILi8EEESH_EEENS5_IJSH_SB_EEEEEEEvNS4_8identityES12_S1C_vS1D_EENS_8epilogue10collective6detail29Sm90TmaWarpSpecializedAdapterINS1G_15DefaultEpilogueISJ_SK_SK_NS1F_6thread17LinearCombinationISJ_Li1EffLNS1K_9ScaleType4KindE0ELNS_15FloatRoundStyleE2ESJ_EENS1_15EpilogueDefaultEEEEEvvEEEEvNT_6ParamsE --------------------------
	.section	.nv.constant0._ZN7cutlass13device_kernelINS_4gemm6kernel13GemmUniversalIN4cute5tupleIJiiiiEEENS1_10collective13CollectiveMmaINS1_37MainloopSm90TmaGmmaWarpSpecializedFP8ILi4ENS5_IJNS4_1CILi1EEESB_SB_EEENS1_35KernelTmaWarpSpecializedCooperativeEEENS5_IJNSA_ILi192EEENSA_ILi176EEENSA_ILi128EEEEEENS_12float_e4m3_tENS5_IJlSB_lEEESJ_SK_NS4_8TiledMMAINS4_8MMA_AtomIJNS4_4SM904GMMA30MMA_64x16x32_F32E4M3E4M3_SS_TNILNSO_7ScaleInE1ELSQ_1EEEEEENS4_6LayoutINS5_IJNSA_ILi2EEESB_SB_EEENS5_IJSB_NSA_ILi0EEESW_EEEEENS5_IJNS4_10UnderscoreESZ_SZ_EEEEENS4_13SM90_TMA_LOADENS4_14ComposedLayoutINS4_7SwizzleILi3ELi4ELi3EEENS4_18smem_ptr_flag_bitsILi8EEENST_INS5_IJNSA_ILi8EEESH_EEENS5_IJSH_SB_EEEEEEEvNS4_8identityES12_S1C_vS1D_EENS_8epilogue10collective6detail29Sm90TmaWarpSpecializedAdapterINS1G_15DefaultEpilogueISJ_SK_SK_NS1F_6thread17LinearCombinationISJ_Li1EffLNS1K_9ScaleType4KindE0ELNS_15FloatRoundStyleE2ESJ_EENS1_15EpilogueDefaultEEEEEvvEEEEvNT_6ParamsE,"a",@progbits
	.sectionflags	@""
	.align	4
.nv.constant0._ZN7cutlass13device_kernelINS_4gemm6kernel13GemmUniversalIN4cute5tupleIJiiiiEEENS1_10collective13CollectiveMmaINS1_37MainloopSm90TmaGmmaWarpSpecializedFP8ILi4ENS5_IJNS4_1CILi1EEESB_SB_EEENS1_35KernelTmaWarpSpecializedCooperativeEEENS5_IJNSA_ILi192EEENSA_ILi176EEENSA_ILi128EEEEEENS_12float_e4m3_tENS5_IJlSB_lEEESJ_SK_NS4_8TiledMMAINS4_8MMA_AtomIJNS4_4SM904GMMA30MMA_64x16x32_F32E4M3E4M3_SS_TNILNSO_7ScaleInE1ELSQ_1EEEEEENS4_6LayoutINS5_IJNSA_ILi2EEESB_SB_EEENS5_IJSB_NSA_ILi0EEESW_EEEEENS5_IJNS4_10UnderscoreESZ_SZ_EEEEENS4_13SM90_TMA_LOADENS4_14ComposedLayoutINS4_7SwizzleILi3ELi4ELi3EEENS4_18smem_ptr_flag_bitsILi8EEENST_INS5_IJNSA_ILi8EEESH_EEENS5_IJSH_SB_EEEEEEEvNS4_8identityES12_S1C_vS1D_EENS_8epilogue10collective6detail29Sm90TmaWarpSpecializedAdapterINS1G_15DefaultEpilogueISJ_SK_SK_NS1F_6thread17LinearCombinationISJ_Li1EffLNS1K_9ScaleType4KindE0ELNS_15FloatRoundStyleE2ESJ_EENS1_15EpilogueDefaultEEEEEvvEEEEvNT_6ParamsE:
	.zero		1664


//--------------------- SYMBOLS --------------------------

	.type		.nv.reservedSmem.offset0,@object
	.size		.nv.reservedSmem.offset0,0x4
